//
// Generated by NVIDIA NVVM Compiler
//
// Compiler Build ID: CL-36424714
// Cuda compilation tools, release 13.0, V13.0.88
// Based on NVVM 20.0.0
//

.version 9.0
.target sm_100
.address_size 64

	// .globl	_Z31CalculateDistancesGather_kernelPfS_S_iiPiS_S_S_

.visible .entry _Z31CalculateDistancesGather_kernelPfS_S_iiPiS_S_S_(
	.param .u64 .ptr .align 1 _Z31CalculateDistancesGather_kernelPfS_S_iiPiS_S_S__param_0,
	.param .u64 .ptr .align 1 _Z31CalculateDistancesGather_kernelPfS_S_iiPiS_S_S__param_1,
	.param .u64 .ptr .align 1 _Z31CalculateDistancesGather_kernelPfS_S_iiPiS_S_S__param_2,
	.param .u32 _Z31CalculateDistancesGather_kernelPfS_S_iiPiS_S_S__param_3,
	.param .u32 _Z31CalculateDistancesGather_kernelPfS_S_iiPiS_S_S__param_4,
	.param .u64 .ptr .align 1 _Z31CalculateDistancesGather_kernelPfS_S_iiPiS_S_S__param_5,
	.param .u64 .ptr .align 1 _Z31CalculateDistancesGather_kernelPfS_S_iiPiS_S_S__param_6,
	.param .u64 .ptr .align 1 _Z31CalculateDistancesGather_kernelPfS_S_iiPiS_S_S__param_7,
	.param .u64 .ptr .align 1 _Z31CalculateDistancesGather_kernelPfS_S_iiPiS_S_S__param_8
)
{
	.reg .pred 	%p<26>;
	.reg .b32 	%r<59>;
	.reg .b32 	%f<170>;
	.reg .b64 	%rd<58>;

	ld.param.u64 	%rd14, [_Z31CalculateDistancesGather_kernelPfS_S_iiPiS_S_S__param_0];
	ld.param.u64 	%rd15, [_Z31CalculateDistancesGather_kernelPfS_S_iiPiS_S_S__param_1];
	ld.param.u64 	%rd16, [_Z31CalculateDistancesGather_kernelPfS_S_iiPiS_S_S__param_2];
	ld.param.u32 	%r15, [_Z31CalculateDistancesGather_kernelPfS_S_iiPiS_S_S__param_3];
	ld.param.u32 	%r14, [_Z31CalculateDistancesGather_kernelPfS_S_iiPiS_S_S__param_4];
	ld.param.u64 	%rd17, [_Z31CalculateDistancesGather_kernelPfS_S_iiPiS_S_S__param_5];
	ld.param.u64 	%rd18, [_Z31CalculateDistancesGather_kernelPfS_S_iiPiS_S_S__param_6];
	ld.param.u64 	%rd19, [_Z31CalculateDistancesGather_kernelPfS_S_iiPiS_S_S__param_7];
	ld.param.u64 	%rd20, [_Z31CalculateDistancesGather_kernelPfS_S_iiPiS_S_S__param_8];
	cvta.to.global.u64 	%rd1, %rd20;
	cvta.to.global.u64 	%rd2, %rd19;
	cvta.to.global.u64 	%rd3, %rd18;
	mov.u32 	%r16, %ctaid.x;
	mov.u32 	%r17, %ntid.x;
	mov.u32 	%r18, %tid.x;
	mad.lo.s32 	%r1, %r16, %r17, %r18;
	setp.ge.u32 	%p1, %r1, %r15;
	@%p1 bra 	$L__BB0_14;
	cvta.to.global.u64 	%rd21, %rd14;
	cvta.to.global.u64 	%rd22, %rd15;
	cvta.to.global.u64 	%rd23, %rd16;
	mul.wide.u32 	%rd24, %r1, 4;
	add.s64 	%rd25, %rd21, %rd24;
	add.s64 	%rd26, %rd22, %rd24;
	add.s64 	%rd27, %rd23, %rd24;
	ld.global.f32 	%f1, [%rd25];
	ld.global.f32 	%f12, [%rd3];
	sub.f32 	%f13, %f1, %f12;
	ld.global.f32 	%f2, [%rd26];
	ld.global.f32 	%f14, [%rd2];
	sub.f32 	%f15, %f2, %f14;
	ld.global.f32 	%f3, [%rd27];
	ld.global.f32 	%f16, [%rd1];
	sub.f32 	%f17, %f3, %f16;
	mul.f32 	%f18, %f15, %f15;
	fma.rn.f32 	%f19, %f13, %f13, %f18;
	fma.rn.f32 	%f167, %f17, %f17, %f19;
	setp.lt.u32 	%p2, %r14, 2;
	mov.b32 	%r58, 0;
	@%p2 bra 	$L__BB0_13;
	cvt.s64.s32 	%rd29, %r14;
	add.s64 	%rd4, %rd29, -1;
	add.s64 	%rd30, %rd29, -2;
	and.b64  	%rd5, %rd4, 7;
	setp.lt.u64 	%p3, %rd30, 7;
	mov.b32 	%r58, 0;
	mov.b64 	%rd56, 1;
	@%p3 bra 	$L__BB0_5;
	mov.b32 	%r58, 0;
	mov.b64 	%rd54, 1;
	and.b64  	%rd37, %rd4, -8;
$L__BB0_4:
	.pragma "nounroll";
	shl.b64 	%rd32, %rd54, 2;
	add.s64 	%rd33, %rd3, %rd32;
	add.s64 	%rd34, %rd2, %rd32;
	add.s64 	%rd35, %rd1, %rd32;
	ld.global.f32 	%f20, [%rd33];
	sub.f32 	%f21, %f1, %f20;
	ld.global.f32 	%f22, [%rd34];
	sub.f32 	%f23, %f2, %f22;
	ld.global.f32 	%f24, [%rd35];
	sub.f32 	%f25, %f3, %f24;
	mul.f32 	%f26, %f23, %f23;
	fma.rn.f32 	%f27, %f21, %f21, %f26;
	fma.rn.f32 	%f28, %f25, %f25, %f27;
	setp.gt.f32 	%p4, %f167, %f28;
	cvt.u32.u64 	%r23, %rd54;
	selp.f32 	%f29, %f28, %f167, %p4;
	selp.b32 	%r24, %r23, %r58, %p4;
	ld.global.f32 	%f30, [%rd33+4];
	sub.f32 	%f31, %f1, %f30;
	ld.global.f32 	%f32, [%rd34+4];
	sub.f32 	%f33, %f2, %f32;
	ld.global.f32 	%f34, [%rd35+4];
	sub.f32 	%f35, %f3, %f34;
	mul.f32 	%f36, %f33, %f33;
	fma.rn.f32 	%f37, %f31, %f31, %f36;
	fma.rn.f32 	%f38, %f35, %f35, %f37;
	setp.gt.f32 	%p5, %f29, %f38;
	add.s32 	%r25, %r23, 1;
	selp.f32 	%f39, %f38, %f29, %p5;
	selp.b32 	%r26, %r25, %r24, %p5;
	ld.global.f32 	%f40, [%rd33+8];
	sub.f32 	%f41, %f1, %f40;
	ld.global.f32 	%f42, [%rd34+8];
	sub.f32 	%f43, %f2, %f42;
	ld.global.f32 	%f44, [%rd35+8];
	sub.f32 	%f45, %f3, %f44;
	mul.f32 	%f46, %f43, %f43;
	fma.rn.f32 	%f47, %f41, %f41, %f46;
	fma.rn.f32 	%f48, %f45, %f45, %f47;
	setp.gt.f32 	%p6, %f39, %f48;
	add.s32 	%r27, %r23, 2;
	selp.f32 	%f49, %f48, %f39, %p6;
	selp.b32 	%r28, %r27, %r26, %p6;
	ld.global.f32 	%f50, [%rd33+12];
	sub.f32 	%f51, %f1, %f50;
	ld.global.f32 	%f52, [%rd34+12];
	sub.f32 	%f53, %f2, %f52;
	ld.global.f32 	%f54, [%rd35+12];
	sub.f32 	%f55, %f3, %f54;
	mul.f32 	%f56, %f53, %f53;
	fma.rn.f32 	%f57, %f51, %f51, %f56;
	fma.rn.f32 	%f58, %f55, %f55, %f57;
	setp.gt.f32 	%p7, %f49, %f58;
	add.s32 	%r29, %r23, 3;
	selp.f32 	%f59, %f58, %f49, %p7;
	selp.b32 	%r30, %r29, %r28, %p7;
	ld.global.f32 	%f60, [%rd33+16];
	sub.f32 	%f61, %f1, %f60;
	ld.global.f32 	%f62, [%rd34+16];
	sub.f32 	%f63, %f2, %f62;
	ld.global.f32 	%f64, [%rd35+16];
	sub.f32 	%f65, %f3, %f64;
	mul.f32 	%f66, %f63, %f63;
	fma.rn.f32 	%f67, %f61, %f61, %f66;
	fma.rn.f32 	%f68, %f65, %f65, %f67;
	setp.gt.f32 	%p8, %f59, %f68;
	add.s32 	%r31, %r23, 4;
	selp.f32 	%f69, %f68, %f59, %p8;
	selp.b32 	%r32, %r31, %r30, %p8;
	ld.global.f32 	%f70, [%rd33+20];
	sub.f32 	%f71, %f1, %f70;
	ld.global.f32 	%f72, [%rd34+20];
	sub.f32 	%f73, %f2, %f72;
	ld.global.f32 	%f74, [%rd35+20];
	sub.f32 	%f75, %f3, %f74;
	mul.f32 	%f76, %f73, %f73;
	fma.rn.f32 	%f77, %f71, %f71, %f76;
	fma.rn.f32 	%f78, %f75, %f75, %f77;
	setp.gt.f32 	%p9, %f69, %f78;
	add.s32 	%r33, %r23, 5;
	selp.f32 	%f79, %f78, %f69, %p9;
	selp.b32 	%r34, %r33, %r32, %p9;
	ld.global.f32 	%f80, [%rd33+24];
	sub.f32 	%f81, %f1, %f80;
	ld.global.f32 	%f82, [%rd34+24];
	sub.f32 	%f83, %f2, %f82;
	ld.global.f32 	%f84, [%rd35+24];
	sub.f32 	%f85, %f3, %f84;
	mul.f32 	%f86, %f83, %f83;
	fma.rn.f32 	%f87, %f81, %f81, %f86;
	fma.rn.f32 	%f88, %f85, %f85, %f87;
	setp.gt.f32 	%p10, %f79, %f88;
	add.s32 	%r35, %r23, 6;
	selp.f32 	%f89, %f88, %f79, %p10;
	selp.b32 	%r36, %r35, %r34, %p10;
	ld.global.f32 	%f90, [%rd33+28];
	sub.f32 	%f91, %f1, %f90;
	ld.global.f32 	%f92, [%rd34+28];
	sub.f32 	%f93, %f2, %f92;
	ld.global.f32 	%f94, [%rd35+28];
	sub.f32 	%f95, %f3, %f94;
	mul.f32 	%f96, %f93, %f93;
	fma.rn.f32 	%f97, %f91, %f91, %f96;
	fma.rn.f32 	%f98, %f95, %f95, %f97;
	setp.gt.f32 	%p11, %f89, %f98;
	add.s32 	%r37, %r23, 7;
	selp.f32 	%f167, %f98, %f89, %p11;
	selp.b32 	%r58, %r37, %r36, %p11;
	add.s64 	%rd56, %rd54, 8;
	add.s64 	%rd36, %rd54, 7;
	setp.ne.s64 	%p12, %rd36, %rd37;
	mov.u64 	%rd54, %rd56;
	@%p12 bra 	$L__BB0_4;
$L__BB0_5:
	setp.eq.s64 	%p13, %rd5, 0;
	@%p13 bra 	$L__BB0_13;
	and.b64  	%rd9, %rd4, 3;
	setp.lt.u64 	%p14, %rd5, 4;
	@%p14 bra 	$L__BB0_8;
	shl.b64 	%rd38, %rd56, 2;
	add.s64 	%rd39, %rd3, %rd38;
	add.s64 	%rd40, %rd2, %rd38;
	add.s64 	%rd41, %rd1, %rd38;
	ld.global.f32 	%f99, [%rd39];
	sub.f32 	%f100, %f1, %f99;
	ld.global.f32 	%f101, [%rd40];
	sub.f32 	%f102, %f2, %f101;
	ld.global.f32 	%f103, [%rd41];
	sub.f32 	%f104, %f3, %f103;
	mul.f32 	%f105, %f102, %f102;
	fma.rn.f32 	%f106, %f100, %f100, %f105;
	fma.rn.f32 	%f107, %f104, %f104, %f106;
	setp.gt.f32 	%p15, %f167, %f107;
	cvt.u32.u64 	%r39, %rd56;
	selp.f32 	%f108, %f107, %f167, %p15;
	selp.b32 	%r40, %r39, %r58, %p15;
	ld.global.f32 	%f109, [%rd39+4];
	sub.f32 	%f110, %f1, %f109;
	ld.global.f32 	%f111, [%rd40+4];
	sub.f32 	%f112, %f2, %f111;
	ld.global.f32 	%f113, [%rd41+4];
	sub.f32 	%f114, %f3, %f113;
	mul.f32 	%f115, %f112, %f112;
	fma.rn.f32 	%f116, %f110, %f110, %f115;
	fma.rn.f32 	%f117, %f114, %f114, %f116;
	setp.gt.f32 	%p16, %f108, %f117;
	add.s32 	%r41, %r39, 1;
	selp.f32 	%f118, %f117, %f108, %p16;
	selp.b32 	%r42, %r41, %r40, %p16;
	ld.global.f32 	%f119, [%rd39+8];
	sub.f32 	%f120, %f1, %f119;
	ld.global.f32 	%f121, [%rd40+8];
	sub.f32 	%f122, %f2, %f121;
	ld.global.f32 	%f123, [%rd41+8];
	sub.f32 	%f124, %f3, %f123;
	mul.f32 	%f125, %f122, %f122;
	fma.rn.f32 	%f126, %f120, %f120, %f125;
	fma.rn.f32 	%f127, %f124, %f124, %f126;
	setp.gt.f32 	%p17, %f118, %f127;
	add.s32 	%r43, %r39, 2;
	selp.f32 	%f128, %f127, %f118, %p17;
	selp.b32 	%r44, %r43, %r42, %p17;
	ld.global.f32 	%f129, [%rd39+12];
	sub.f32 	%f130, %f1, %f129;
	ld.global.f32 	%f131, [%rd40+12];
	sub.f32 	%f132, %f2, %f131;
	ld.global.f32 	%f133, [%rd41+12];
	sub.f32 	%f134, %f3, %f133;
	mul.f32 	%f135, %f132, %f132;
	fma.rn.f32 	%f136, %f130, %f130, %f135;
	fma.rn.f32 	%f137, %f134, %f134, %f136;
	setp.gt.f32 	%p18, %f128, %f137;
	add.s32 	%r45, %r39, 3;
	selp.f32 	%f167, %f137, %f128, %p18;
	selp.b32 	%r58, %r45, %r44, %p18;
	add.s64 	%rd56, %rd56, 4;
$L__BB0_8:
	setp.eq.s64 	%p19, %rd9, 0;
	@%p19 bra 	$L__BB0_13;
	setp.eq.s64 	%p20, %rd9, 1;
	@%p20 bra 	$L__BB0_11;
	shl.b64 	%rd42, %rd56, 2;
	add.s64 	%rd43, %rd3, %rd42;
	add.s64 	%rd44, %rd2, %rd42;
	add.s64 	%rd45, %rd1, %rd42;
	ld.global.f32 	%f138, [%rd43];
	sub.f32 	%f139, %f1, %f138;
	ld.global.f32 	%f140, [%rd44];
	sub.f32 	%f141, %f2, %f140;
	ld.global.f32 	%f142, [%rd45];
	sub.f32 	%f143, %f3, %f142;
	mul.f32 	%f144, %f141, %f141;
	fma.rn.f32 	%f145, %f139, %f139, %f144;
	fma.rn.f32 	%f146, %f143, %f143, %f145;
	setp.gt.f32 	%p21, %f167, %f146;
	cvt.u32.u64 	%r47, %rd56;
	selp.f32 	%f147, %f146, %f167, %p21;
	selp.b32 	%r48, %r47, %r58, %p21;
	ld.global.f32 	%f148, [%rd43+4];
	sub.f32 	%f149, %f1, %f148;
	ld.global.f32 	%f150, [%rd44+4];
	sub.f32 	%f151, %f2, %f150;
	ld.global.f32 	%f152, [%rd45+4];
	sub.f32 	%f153, %f3, %f152;
	mul.f32 	%f154, %f151, %f151;
	fma.rn.f32 	%f155, %f149, %f149, %f154;
	fma.rn.f32 	%f156, %f153, %f153, %f155;
	setp.gt.f32 	%p22, %f147, %f156;
	add.s32 	%r49, %r47, 1;
	selp.f32 	%f167, %f156, %f147, %p22;
	selp.b32 	%r58, %r49, %r48, %p22;
	add.s64 	%rd56, %rd56, 2;
$L__BB0_11:
	and.b64  	%rd46, %rd4, 1;
	setp.eq.b64 	%p23, %rd46, 1;
	not.pred 	%p24, %p23;
	@%p24 bra 	$L__BB0_13;
	shl.b64 	%rd47, %rd56, 2;
	add.s64 	%rd48, %rd3, %rd47;
	add.s64 	%rd49, %rd2, %rd47;
	add.s64 	%rd50, %rd1, %rd47;
	ld.global.f32 	%f157, [%rd48];
	sub.f32 	%f158, %f1, %f157;
	ld.global.f32 	%f159, [%rd49];
	sub.f32 	%f160, %f2, %f159;
	ld.global.f32 	%f161, [%rd50];
	sub.f32 	%f162, %f3, %f161;
	mul.f32 	%f163, %f160, %f160;
	fma.rn.f32 	%f164, %f158, %f158, %f163;
	fma.rn.f32 	%f165, %f162, %f162, %f164;
	setp.gt.f32 	%p25, %f167, %f165;
	cvt.u32.u64 	%r50, %rd56;
	selp.b32 	%r58, %r50, %r58, %p25;
$L__BB0_13:
	cvta.to.global.u64 	%rd51, %rd17;
	mul.wide.u32 	%rd52, %r1, 4;
	add.s64 	%rd53, %rd51, %rd52;
	st.global.u32 	[%rd53], %r58;
$L__BB0_14:
	ret;

}
	// .globl	_Z34CalculateNewCentroidsGather_kernelPfS_S_iiPiS_S_S_Pb
.visible .entry _Z34CalculateNewCentroidsGather_kernelPfS_S_iiPiS_S_S_Pb(
	.param .u64 .ptr .align 1 _Z34CalculateNewCentroidsGather_kernelPfS_S_iiPiS_S_S_Pb_param_0,
	.param .u64 .ptr .align 1 _Z34CalculateNewCentroidsGather_kernelPfS_S_iiPiS_S_S_Pb_param_1,
	.param .u64 .ptr .align 1 _Z34CalculateNewCentroidsGather_kernelPfS_S_iiPiS_S_S_Pb_param_2,
	.param .u32 _Z34CalculateNewCentroidsGather_kernelPfS_S_iiPiS_S_S_Pb_param_3,
	.param .u32 _Z34CalculateNewCentroidsGather_kernelPfS_S_iiPiS_S_S_Pb_param_4,
	.param .u64 .ptr .align 1 _Z34CalculateNewCentroidsGather_kernelPfS_S_iiPiS_S_S_Pb_param_5,
	.param .u64 .ptr .align 1 _Z34CalculateNewCentroidsGather_kernelPfS_S_iiPiS_S_S_Pb_param_6,
	.param .u64 .ptr .align 1 _Z34CalculateNewCentroidsGather_kernelPfS_S_iiPiS_S_S_Pb_param_7,
	.param .u64 .ptr .align 1 _Z34CalculateNewCentroidsGather_kernelPfS_S_iiPiS_S_S_Pb_param_8,
	.param .u64 .ptr .align 1 _Z34CalculateNewCentroidsGather_kernelPfS_S_iiPiS_S_S_Pb_param_9
)
{
	.reg .pred 	%p<28>;
	.reg .b16 	%rs<2>;
	.reg .b32 	%r<90>;
	.reg .b32 	%f<242>;
	.reg .b64 	%rd<73>;

	ld.param.u64 	%rd41, [_Z34CalculateNewCentroidsGather_kernelPfS_S_iiPiS_S_S_Pb_param_0];
	ld.param.u64 	%rd42, [_Z34CalculateNewCentroidsGather_kernelPfS_S_iiPiS_S_S_Pb_param_1];
	ld.param.u64 	%rd43, [_Z34CalculateNewCentroidsGather_kernelPfS_S_iiPiS_S_S_Pb_param_2];
	ld.param.u32 	%r39, [_Z34CalculateNewCentroidsGather_kernelPfS_S_iiPiS_S_S_Pb_param_3];
	ld.param.u32 	%r40, [_Z34CalculateNewCentroidsGather_kernelPfS_S_iiPiS_S_S_Pb_param_4];
	ld.param.u64 	%rd44, [_Z34CalculateNewCentroidsGather_kernelPfS_S_iiPiS_S_S_Pb_param_5];
	cvta.to.global.u64 	%rd1, %rd43;
	cvta.to.global.u64 	%rd2, %rd42;
	cvta.to.global.u64 	%rd3, %rd41;
	cvta.to.global.u64 	%rd4, %rd44;
	mov.u32 	%r41, %ctaid.x;
	mov.u32 	%r42, %ntid.x;
	mov.u32 	%r43, %tid.x;
	mad.lo.s32 	%r1, %r41, %r42, %r43;
	setp.ge.u32 	%p1, %r1, %r40;
	@%p1 bra 	$L__BB1_45;
	cvt.s64.s32 	%rd5, %r39;
	setp.eq.s32 	%p2, %r39, 0;
	mov.b32 	%r69, 0;
	mov.f32 	%f179, 0f00000000;
	mov.f32 	%f180, %f179;
	mov.f32 	%f181, %f179;
	@%p2 bra 	$L__BB1_42;
	setp.lt.u32 	%p3, %r39, 8;
	mov.f32 	%f181, 0f00000000;
	mov.b32 	%r69, 0;
	mov.b64 	%rd71, 0;
	mov.f32 	%f180, %f181;
	mov.f32 	%f179, %f181;
	@%p3 bra 	$L__BB1_21;
	and.b64  	%rd71, %rd5, -8;
	add.s64 	%rd68, %rd4, 16;
	add.s64 	%rd67, %rd3, 16;
	add.s64 	%rd66, %rd2, 16;
	add.s64 	%rd65, %rd1, 16;
	mov.f32 	%f181, 0f00000000;
	mov.b32 	%r69, 0;
	mov.u64 	%rd69, %rd71;
$L__BB1_4:
	.pragma "nounroll";
	ld.global.u32 	%r48, [%rd68+-16];
	setp.ne.s32 	%p4, %r48, %r1;
	@%p4 bra 	$L__BB1_6;
	ld.global.f32 	%f119, [%rd67+-16];
	add.f32 	%f179, %f179, %f119;
	ld.global.f32 	%f120, [%rd66+-16];
	add.f32 	%f180, %f180, %f120;
	ld.global.f32 	%f121, [%rd65+-16];
	add.f32 	%f181, %f181, %f121;
	add.s32 	%r69, %r69, 1;
$L__BB1_6:
	ld.global.u32 	%r49, [%rd68+-12];
	setp.ne.s32 	%p5, %r49, %r1;
	@%p5 bra 	$L__BB1_8;
	ld.global.f32 	%f122, [%rd67+-12];
	add.f32 	%f179, %f179, %f122;
	ld.global.f32 	%f123, [%rd66+-12];
	add.f32 	%f180, %f180, %f123;
	ld.global.f32 	%f124, [%rd65+-12];
	add.f32 	%f181, %f181, %f124;
	add.s32 	%r69, %r69, 1;
$L__BB1_8:
	ld.global.u32 	%r50, [%rd68+-8];
	setp.ne.s32 	%p6, %r50, %r1;
	@%p6 bra 	$L__BB1_10;
	ld.global.f32 	%f125, [%rd67+-8];
	add.f32 	%f179, %f179, %f125;
	ld.global.f32 	%f126, [%rd66+-8];
	add.f32 	%f180, %f180, %f126;
	ld.global.f32 	%f127, [%rd65+-8];
	add.f32 	%f181, %f181, %f127;
	add.s32 	%r69, %r69, 1;
$L__BB1_10:
	ld.global.u32 	%r51, [%rd68+-4];
	setp.ne.s32 	%p7, %r51, %r1;
	@%p7 bra 	$L__BB1_12;
	ld.global.f32 	%f128, [%rd67+-4];
	add.f32 	%f179, %f179, %f128;
	ld.global.f32 	%f129, [%rd66+-4];
	add.f32 	%f180, %f180, %f129;
	ld.global.f32 	%f130, [%rd65+-4];
	add.f32 	%f181, %f181, %f130;
	add.s32 	%r69, %r69, 1;
$L__BB1_12:
	ld.global.u32 	%r52, [%rd68];
	setp.ne.s32 	%p8, %r52, %r1;
	@%p8 bra 	$L__BB1_14;
	ld.global.f32 	%f131, [%rd67];
	add.f32 	%f179, %f179, %f131;
	ld.global.f32 	%f132, [%rd66];
	add.f32 	%f180, %f180, %f132;
	ld.global.f32 	%f133, [%rd65];
	add.f32 	%f181, %f181, %f133;
	add.s32 	%r69, %r69, 1;
$L__BB1_14:
	ld.global.u32 	%r53, [%rd68+4];
	setp.ne.s32 	%p9, %r53, %r1;
	@%p9 bra 	$L__BB1_16;
	ld.global.f32 	%f134, [%rd67+4];
	add.f32 	%f179, %f179, %f134;
	ld.global.f32 	%f135, [%rd66+4];
	add.f32 	%f180, %f180, %f135;
	ld.global.f32 	%f136, [%rd65+4];
	add.f32 	%f181, %f181, %f136;
	add.s32 	%r69, %r69, 1;
$L__BB1_16:
	ld.global.u32 	%r54, [%rd68+8];
	setp.ne.s32 	%p10, %r54, %r1;
	@%p10 bra 	$L__BB1_18;
	ld.global.f32 	%f137, [%rd67+8];
	add.f32 	%f179, %f179, %f137;
	ld.global.f32 	%f138, [%rd66+8];
	add.f32 	%f180, %f180, %f138;
	ld.global.f32 	%f139, [%rd65+8];
	add.f32 	%f181, %f181, %f139;
	add.s32 	%r69, %r69, 1;
$L__BB1_18:
	ld.global.u32 	%r55, [%rd68+12];
	setp.ne.s32 	%p11, %r55, %r1;
	@%p11 bra 	$L__BB1_20;
	ld.global.f32 	%f140, [%rd67+12];
	add.f32 	%f179, %f179, %f140;
	ld.global.f32 	%f141, [%rd66+12];
	add.f32 	%f180, %f180, %f141;
	ld.global.f32 	%f142, [%rd65+12];
	add.f32 	%f181, %f181, %f142;
	add.s32 	%r69, %r69, 1;
$L__BB1_20:
	add.s64 	%rd69, %rd69, -8;
	add.s64 	%rd68, %rd68, 32;
	add.s64 	%rd67, %rd67, 32;
	add.s64 	%rd66, %rd66, 32;
	add.s64 	%rd65, %rd65, 32;
	setp.ne.s64 	%p12, %rd69, 0;
	@%p12 bra 	$L__BB1_4;
$L__BB1_21:
	and.b32  	%r56, %r39, 7;
	setp.eq.s32 	%p13, %r56, 0;
	@%p13 bra 	$L__BB1_42;
	and.b64  	%rd46, %rd5, 7;
	add.s64 	%rd47, %rd46, -1;
	setp.lt.u64 	%p14, %rd47, 3;
	@%p14 bra 	$L__BB1_32;
	shl.b64 	%rd48, %rd71, 2;
	add.s64 	%rd22, %rd4, %rd48;
	ld.global.u32 	%r58, [%rd22];
	setp.ne.s32 	%p15, %r58, %r1;
	add.s64 	%rd23, %rd3, %rd48;
	add.s64 	%rd24, %rd2, %rd48;
	add.s64 	%rd25, %rd1, %rd48;
	@%p15 bra 	$L__BB1_25;
	ld.global.f32 	%f144, [%rd23];
	add.f32 	%f179, %f179, %f144;
	ld.global.f32 	%f145, [%rd24];
	add.f32 	%f180, %f180, %f145;
	ld.global.f32 	%f146, [%rd25];
	add.f32 	%f181, %f181, %f146;
	add.s32 	%r69, %r69, 1;
$L__BB1_25:
	ld.global.u32 	%r59, [%rd22+4];
	setp.ne.s32 	%p16, %r59, %r1;
	@%p16 bra 	$L__BB1_27;
	ld.global.f32 	%f147, [%rd23+4];
	add.f32 	%f179, %f179, %f147;
	ld.global.f32 	%f148, [%rd24+4];
	add.f32 	%f180, %f180, %f148;
	ld.global.f32 	%f149, [%rd25+4];
	add.f32 	%f181, %f181, %f149;
	add.s32 	%r69, %r69, 1;
$L__BB1_27:
	ld.global.u32 	%r60, [%rd22+8];
	setp.ne.s32 	%p17, %r60, %r1;
	@%p17 bra 	$L__BB1_29;
	ld.global.f32 	%f150, [%rd23+8];
	add.f32 	%f179, %f179, %f150;
	ld.global.f32 	%f151, [%rd24+8];
	add.f32 	%f180, %f180, %f151;
	ld.global.f32 	%f152, [%rd25+8];
	add.f32 	%f181, %f181, %f152;
	add.s32 	%r69, %r69, 1;
$L__BB1_29:
	ld.global.u32 	%r61, [%rd22+12];
	setp.ne.s32 	%p18, %r61, %r1;
	@%p18 bra 	$L__BB1_31;
	ld.global.f32 	%f153, [%rd23+12];
	add.f32 	%f179, %f179, %f153;
	ld.global.f32 	%f154, [%rd24+12];
	add.f32 	%f180, %f180, %f154;
	ld.global.f32 	%f155, [%rd25+12];
	add.f32 	%f181, %f181, %f155;
	add.s32 	%r69, %r69, 1;
$L__BB1_31:
	add.s64 	%rd71, %rd71, 4;
$L__BB1_32:
	and.b32  	%r63, %r39, 3;
	setp.eq.s32 	%p19, %r63, 0;
	@%p19 bra 	$L__BB1_42;
	setp.eq.s32 	%p20, %r63, 1;
	@%p20 bra 	$L__BB1_39;
	shl.b64 	%rd49, %rd71, 2;
	add.s64 	%rd28, %rd4, %rd49;
	ld.global.u32 	%r64, [%rd28];
	setp.ne.s32 	%p21, %r64, %r1;
	add.s64 	%rd29, %rd3, %rd49;
	add.s64 	%rd30, %rd2, %rd49;
	add.s64 	%rd31, %rd1, %rd49;
	@%p21 bra 	$L__BB1_36;
	ld.global.f32 	%f157, [%rd29];
	add.f32 	%f179, %f179, %f157;
	ld.global.f32 	%f158, [%rd30];
	add.f32 	%f180, %f180, %f158;
	ld.global.f32 	%f159, [%rd31];
	add.f32 	%f181, %f181, %f159;
	add.s32 	%r69, %r69, 1;
$L__BB1_36:
	ld.global.u32 	%r65, [%rd28+4];
	setp.ne.s32 	%p22, %r65, %r1;
	@%p22 bra 	$L__BB1_38;
	ld.global.f32 	%f160, [%rd29+4];
	add.f32 	%f179, %f179, %f160;
	ld.global.f32 	%f161, [%rd30+4];
	add.f32 	%f180, %f180, %f161;
	ld.global.f32 	%f162, [%rd31+4];
	add.f32 	%f181, %f181, %f162;
	add.s32 	%r69, %r69, 1;
$L__BB1_38:
	add.s64 	%rd71, %rd71, 2;
$L__BB1_39:
	and.b32  	%r66, %r39, 1;
	setp.eq.b32 	%p23, %r66, 1;
	not.pred 	%p24, %p23;
	@%p24 bra 	$L__BB1_42;
	shl.b64 	%rd50, %rd71, 2;
	add.s64 	%rd51, %rd4, %rd50;
	ld.global.u32 	%r67, [%rd51];
	setp.ne.s32 	%p25, %r67, %r1;
	@%p25 bra 	$L__BB1_42;
	add.s64 	%rd53, %rd3, %rd50;
	ld.global.f32 	%f163, [%rd53];
	add.f32 	%f179, %f179, %f163;
	add.s64 	%rd54, %rd2, %rd50;
	ld.global.f32 	%f164, [%rd54];
	add.f32 	%f180, %f180, %f164;
	add.s64 	%rd55, %rd1, %rd50;
	ld.global.f32 	%f165, [%rd55];
	add.f32 	%f181, %f181, %f165;
	add.s32 	%r69, %r69, 1;
$L__BB1_42:
	setp.eq.s32 	%p26, %r69, 0;
	@%p26 bra 	$L__BB1_45;
	ld.param.u64 	%rd63, [_Z34CalculateNewCentroidsGather_kernelPfS_S_iiPiS_S_S_Pb_param_8];
	ld.param.u64 	%rd62, [_Z34CalculateNewCentroidsGather_kernelPfS_S_iiPiS_S_S_Pb_param_7];
	ld.param.u64 	%rd61, [_Z34CalculateNewCentroidsGather_kernelPfS_S_iiPiS_S_S_Pb_param_6];
	cvt.rn.f32.s32 	%f166, %r69;
	div.rn.f32 	%f112, %f179, %f166;
	div.rn.f32 	%f113, %f180, %f166;
	div.rn.f32 	%f114, %f181, %f166;
	cvta.to.global.u64 	%rd56, %rd61;
	mul.wide.u32 	%rd57, %r1, 4;
	add.s64 	%rd34, %rd56, %rd57;
	cvta.to.global.u64 	%rd58, %rd62;
	add.s64 	%rd35, %rd58, %rd57;
	cvta.to.global.u64 	%rd59, %rd63;
	add.s64 	%rd36, %rd59, %rd57;
	ld.global.f32 	%f167, [%rd34];
	sub.f32 	%f168, %f112, %f167;
	ld.global.f32 	%f169, [%rd35];
	sub.f32 	%f170, %f113, %f169;
	ld.global.f32 	%f171, [%rd36];
	sub.f32 	%f172, %f114, %f171;
	mul.f32 	%f173, %f170, %f170;
	fma.rn.f32 	%f174, %f168, %f168, %f173;
	fma.rn.f32 	%f175, %f172, %f172, %f174;
	setp.leu.f32 	%p27, %f175, 0f38D1B717;
	@%p27 bra 	$L__BB1_45;
	ld.param.u64 	%rd64, [_Z34CalculateNewCentroidsGather_kernelPfS_S_iiPiS_S_S_Pb_param_9];
	st.global.f32 	[%rd34], %f112;
	st.global.f32 	[%rd35], %f113;
	st.global.f32 	[%rd36], %f114;
	cvta.to.global.u64 	%rd60, %rd64;
	mov.b16 	%rs1, 1;
	st.global.u8 	[%rd60], %rs1;
$L__BB1_45:
	ret;

}
	// .globl	_Z26CalculateNewVectors_kernelPfS_S_iiPiS_S_S_
.visible .entry _Z26CalculateNewVectors_kernelPfS_S_iiPiS_S_S_(
	.param .u64 .ptr .align 1 _Z26CalculateNewVectors_kernelPfS_S_iiPiS_S_S__param_0,
	.param .u64 .ptr .align 1 _Z26CalculateNewVectors_kernelPfS_S_iiPiS_S_S__param_1,
	.param .u64 .ptr .align 1 _Z26CalculateNewVectors_kernelPfS_S_iiPiS_S_S__param_2,
	.param .u32 _Z26CalculateNewVectors_kernelPfS_S_iiPiS_S_S__param_3,
	.param .u32 _Z26CalculateNewVectors_kernelPfS_S_iiPiS_S_S__param_4,
	.param .u64 .ptr .align 1 _Z26CalculateNewVectors_kernelPfS_S_iiPiS_S_S__param_5,
	.param .u64 .ptr .align 1 _Z26CalculateNewVectors_kernelPfS_S_iiPiS_S_S__param_6,
	.param .u64 .ptr .align 1 _Z26CalculateNewVectors_kernelPfS_S_iiPiS_S_S__param_7,
	.param .u64 .ptr .align 1 _Z26CalculateNewVectors_kernelPfS_S_iiPiS_S_S__param_8
)
{
	.reg .pred 	%p<2>;
	.reg .b32 	%r<9>;
	.reg .b32 	%f<4>;
	.reg .b64 	%rd<27>;

	ld.param.u64 	%rd2, [_Z26CalculateNewVectors_kernelPfS_S_iiPiS_S_S__param_1];
	ld.param.u64 	%rd3, [_Z26CalculateNewVectors_kernelPfS_S_iiPiS_S_S__param_2];
	ld.param.u32 	%r2, [_Z26CalculateNewVectors_kernelPfS_S_iiPiS_S_S__param_3];
	ld.param.u64 	%rd4, [_Z26CalculateNewVectors_kernelPfS_S_iiPiS_S_S__param_5];
	ld.param.u64 	%rd5, [_Z26CalculateNewVectors_kernelPfS_S_iiPiS_S_S__param_6];
	ld.param.u64 	%rd6, [_Z26CalculateNewVectors_kernelPfS_S_iiPiS_S_S__param_7];
	ld.param.u64 	%rd7, [_Z26CalculateNewVectors_kernelPfS_S_iiPiS_S_S__param_8];
	mov.u32 	%r3, %ctaid.x;
	mov.u32 	%r4, %ntid.x;
	mov.u32 	%r5, %tid.x;
	mad.lo.s32 	%r1, %r3, %r4, %r5;
	setp.ge.u32 	%p1, %r1, %r2;
	@%p1 bra 	$L__BB2_2;
	ld.param.u64 	%rd26, [_Z26CalculateNewVectors_kernelPfS_S_iiPiS_S_S__param_0];
	cvta.to.global.u64 	%rd8, %rd4;
	cvta.to.global.u64 	%rd9, %rd5;
	cvta.to.global.u64 	%rd10, %rd26;
	cvta.to.global.u64 	%rd11, %rd6;
	cvta.to.global.u64 	%rd12, %rd2;
	cvta.to.global.u64 	%rd13, %rd7;
	cvta.to.global.u64 	%rd14, %rd3;
	mul.wide.u32 	%rd15, %r1, 4;
	add.s64 	%rd16, %rd8, %rd15;
	ld.global.u32 	%r6, [%rd16];
	mul.wide.s32 	%rd17, %r6, 4;
	add.s64 	%rd18, %rd9, %rd17;
	ld.global.f32 	%f1, [%rd18];
	add.s64 	%rd19, %rd10, %rd15;
	st.global.f32 	[%rd19], %f1;
	ld.global.u32 	%r7, [%rd16];
	mul.wide.s32 	%rd20, %r7, 4;
	add.s64 	%rd21, %rd11, %rd20;
	ld.global.f32 	%f2, [%rd21];
	add.s64 	%rd22, %rd12, %rd15;
	st.global.f32 	[%rd22], %f2;
	ld.global.u32 	%r8, [%rd16];
	mul.wide.s32 	%rd23, %r8, 4;
	add.s64 	%rd24, %rd13, %rd23;
	ld.global.f32 	%f3, [%rd24];
	add.s64 	%rd25, %rd14, %rd15;
	st.global.f32 	[%rd25], %f3;
$L__BB2_2:
	ret;

}


// ===== COMPILED SASS (sm_100) =====

	.target	sm_100

	.elftype	@"ET_EXEC"


//--------------------- .note.nv.tkinfo           --------------------------
	.section	.note.nv.tkinfo,"",@"SHT_NOTE"
	.sectionflags	@"SHF_NOTE_NV_TKINFO"
	.tkinfo
        /*0018*/ 	.word	0x00000002
        /*0030*/ 	.string	""
        /*0030*/ 	.string	"ptxas"
        /*0030*/ 	.string	"Cuda compilation tools, release 13.0, V13.0.88"
        /*0030*/ 	.string	"Build cuda_13.0.r13.0/compiler.36424714_0"
        /*0030*/ 	.string	"-arch sm_100 -m 64 "



//--------------------- .note.nv.cuinfo           --------------------------
	.section	.note.nv.cuinfo,"",@"SHT_NOTE"
	.sectionflags	@"SHF_NOTE_NV_CUINFO"
        /*0018*/ 	.short	0x0002
        /*001a*/ 	.short	0x0064
        /*001c*/ 	.short	0x0082
	.zero		2


//--------------------- .nv.info                  --------------------------
	.section	.nv.info,"",@"SHT_CUDA_INFO"
	.align	4


	//----- nvinfo : EIATTR_REGCOUNT
	.align		4
        /*0000*/ 	.byte	0x04, 0x2f
        /*0002*/ 	.short	(.L_1 - .L_0)
	.align		4
.L_0:
        /*0004*/ 	.word	index@(_Z31CalculateDistancesGather_kernelPfS_S_iiPiS_S_S_)
        /*0008*/ 	.word	0x00000020


	//----- nvinfo : EIATTR_FRAME_SIZE
	.align		4
.L_1:
        /*000c*/ 	.byte	0x04, 0x11
        /*000e*/ 	.short	(.L_3 - .L_2)
	.align		4
.L_2:
        /*0010*/ 	.word	index@(_Z31CalculateDistancesGather_kernelPfS_S_iiPiS_S_S_)
        /*0014*/ 	.word	0x00000000


	//----- nvinfo : EIATTR_REGCOUNT
	.align		4
.L_3:
        /*0018*/ 	.byte	0x04, 0x2f
        /*001a*/ 	.short	(.L_5 - .L_4)
	.align		4
.L_4:
        /*001c*/ 	.word	index@(_Z34CalculateNewCentroidsGather_kernelPfS_S_iiPiS_S_S_Pb)
        /*0020*/ 	.word	0x00000020


	//----- nvinfo : EIATTR_FRAME_SIZE
	.align		4
.L_5:
        /*0024*/ 	.byte	0x04, 0x11
        /*0026*/ 	.short	(.L_7 - .L_6)
	.align		4
.L_6:
        /*0028*/ 	.word	index@($__internal_0_$__cuda_sm3x_div_rn_noftz_f32_slowpath)
        /*002c*/ 	.word	0x00000000


	//----- nvinfo : EIATTR_FRAME_SIZE
	.align		4
.L_7:
        /*0030*/ 	.byte	0x04, 0x11
        /*0032*/ 	.short	(.L_9 - .L_8)
	.align		4
.L_8:
        /*0034*/ 	.word	index@(_Z34CalculateNewCentroidsGather_kernelPfS_S_iiPiS_S_S_Pb)
        /*0038*/ 	.word	0x00000000


	//----- nvinfo : EIATTR_REGCOUNT
	.align		4
.L_9:
        /*003c*/ 	.byte	0x04, 0x2f
        /*003e*/ 	.short	(.L_11 - .L_10)
	.align		4
.L_10:
        /*0040*/ 	.word	index@(_Z26CalculateNewVectors_kernelPfS_S_iiPiS_S_S_)
        /*0044*/ 	.word	0x00000012


	//----- nvinfo : EIATTR_FRAME_SIZE
	.align		4
.L_11:
        /*0048*/ 	.byte	0x04, 0x11
        /*004a*/ 	.short	(.L_13 - .L_12)
	.align		4
.L_12:
        /*004c*/ 	.word	index@(_Z26CalculateNewVectors_kernelPfS_S_iiPiS_S_S_)
        /*0050*/ 	.word	0x00000000


	//----- nvinfo : EIATTR_MIN_STACK_SIZE
	.align		4
.L_13:
        /*0054*/ 	.byte	0x04, 0x12
        /*0056*/ 	.short	(.L_15 - .L_14)
	.align		4
.L_14:
        /*0058*/ 	.word	index@(_Z26CalculateNewVectors_kernelPfS_S_iiPiS_S_S_)
        /*005c*/ 	.word	0x00000000


	//----- nvinfo : EIATTR_MIN_STACK_SIZE
	.align		4
.L_15:
        /*0060*/ 	.byte	0x04, 0x12
        /*0062*/ 	.short	(.L_17 - .L_16)
	.align		4
.L_16:
        /*0064*/ 	.word	index@(_Z34CalculateNewCentroidsGather_kernelPfS_S_iiPiS_S_S_Pb)
        /*0068*/ 	.word	0x00000000


	//----- nvinfo : EIATTR_MIN_STACK_SIZE
	.align		4
.L_17:
        /*006c*/ 	.byte	0x04, 0x12
        /*006e*/ 	.short	(.L_19 - .L_18)
	.align		4
.L_18:
        /*0070*/ 	.word	index@(_Z31CalculateDistancesGather_kernelPfS_S_iiPiS_S_S_)
        /*0074*/ 	.word	0x00000000
.L_19:


//--------------------- .nv.compat                --------------------------
	.section	.nv.compat,"",@"SHT_CUDA_COMPAT_INFO"
	.align	4
        /*0000*/ 	.byte	0x02, 0x09, 0x00, 0x00, 0x02, 0x02, 0x01, 0x00, 0x02, 0x05, 0x05, 0x00, 0x03, 0x07, 0x01, 0x01
        /*0010*/ 	.byte	0x02, 0x03, 0x00, 0x00, 0x02, 0x06, 0x01, 0x00, 0x04, 0x0b, 0x08, 0x00, 0x01, 0x00, 0x00, 0x00
        /*0020*/ 	.byte	0x00, 0x00, 0x00, 0x00


//--------------------- .nv.info._Z26CalculateNewVectors_kernelPfS_S_iiPiS_S_S_ --------------------------
	.section	.nv.info._Z26CalculateNewVectors_kernelPfS_S_iiPiS_S_S_,"",@"SHT_CUDA_INFO"
	.sectionflags	@""
	.align	4


	//----- nvinfo : EIATTR_CUDA_API_VERSION
	.align		4
        /*0000*/ 	.byte	0x04, 0x37
        /*0002*/ 	.short	(.L_21 - .L_20)
.L_20:
        /*0004*/ 	.word	0x00000082


	//----- nvinfo : EIATTR_KPARAM_INFO
	.align		4
.L_21:
        /*0008*/ 	.byte	0x04, 0x17
        /*000a*/ 	.short	(.L_23 - .L_22)
.L_22:
        /*000c*/ 	.word	0x00000000
        /*0010*/ 	.short	0x0008
        /*0012*/ 	.short	0x0038
        /*0014*/ 	.byte	0x00, 0xf5, 0x21, 0x00


	//----- nvinfo : EIATTR_KPARAM_INFO
	.align		4
.L_23:
        /*0018*/ 	.byte	0x04, 0x17
        /*001a*/ 	.short	(.L_25 - .L_24)
.L_24:
        /*001c*/ 	.word	0x00000000
        /*0020*/ 	.short	0x0007
        /*0022*/ 	.short	0x0030
        /*0024*/ 	.byte	0x00, 0xf5, 0x21, 0x00


	//----- nvinfo : EIATTR_KPARAM_INFO
	.align		4
.L_25:
        /*0028*/ 	.byte	0x04, 0x17
        /*002a*/ 	.short	(.L_27 - .L_26)
.L_26:
        /*002c*/ 	.word	0x00000000
        /*0030*/ 	.short	0x0006
        /*0032*/ 	.short	0x0028
        /*0034*/ 	.byte	0x00, 0xf5, 0x21, 0x00


	//----- nvinfo : EIATTR_KPARAM_INFO
	.align		4
.L_27:
        /*0038*/ 	.byte	0x04, 0x17
        /*003a*/ 	.short	(.L_29 - .L_28)
.L_28:
        /*003c*/ 	.word	0x00000000
        /*0040*/ 	.short	0x0005
        /*0042*/ 	.short	0x0020
        /*0044*/ 	.byte	0x00, 0xf5, 0x21, 0x00


	//----- nvinfo : EIATTR_KPARAM_INFO
	.align		4
.L_29:
        /*0048*/ 	.byte	0x04, 0x17
        /*004a*/ 	.short	(.L_31 - .L_30)
.L_30:
        /*004c*/ 	.word	0x00000000
        /*0050*/ 	.short	0x0004
        /*0052*/ 	.short	0x001c
        /*0054*/ 	.byte	0x00, 0xf0, 0x11, 0x00


	//----- nvinfo : EIATTR_KPARAM_INFO
	.align		4
.L_31:
        /*0058*/ 	.byte	0x04, 0x17
        /*005a*/ 	.short	(.L_33 - .L_32)
.L_32:
        /*005c*/ 	.word	0x00000000
        /*0060*/ 	.short	0x0003
        /*0062*/ 	.short	0x0018
        /*0064*/ 	.byte	0x00, 0xf0, 0x11, 0x00


	//----- nvinfo : EIATTR_KPARAM_INFO
	.align		4
.L_33:
        /*0068*/ 	.byte	0x04, 0x17
        /*006a*/ 	.short	(.L_35 - .L_34)
.L_34:
        /*006c*/ 	.word	0x00000000
        /*0070*/ 	.short	0x0002
        /*0072*/ 	.short	0x0010
        /*0074*/ 	.byte	0x00, 0xf5, 0x21, 0x00


	//----- nvinfo : EIATTR_KPARAM_INFO
	.align		4
.L_35:
        /*0078*/ 	.byte	0x04, 0x17
        /*007a*/ 	.short	(.L_37 - .L_36)
.L_36:
        /*007c*/ 	.word	0x00000000
        /*0080*/ 	.short	0x0001
        /*0082*/ 	.short	0x0008
        /*0084*/ 	.byte	0x00, 0xf5, 0x21, 0x00


	//----- nvinfo : EIATTR_KPARAM_INFO
	.align		4
.L_37:
        /*0088*/ 	.byte	0x04, 0x17
        /*008a*/ 	.short	(.L_39 - .L_38)
.L_38:
        /*008c*/ 	.word	0x00000000
        /*0090*/ 	.short	0x0000
        /*0092*/ 	.short	0x0000
        /*0094*/ 	.byte	0x00, 0xf5, 0x21, 0x00


	//----- nvinfo : EIATTR_SPARSE_MMA_MASK
	.align		4
.L_39:
        /*0098*/ 	.byte	0x03, 0x50
        /*009a*/ 	.short	0x0000


	//----- nvinfo : EIATTR_MAXREG_COUNT
	.align		4
        /*009c*/ 	.byte	0x03, 0x1b
        /*009e*/ 	.short	0x00ff


	//----- nvinfo : EIATTR_MERCURY_ISA_VERSION
	.align		4
        /*00a0*/ 	.byte	0x03, 0x5f
        /*00a2*/ 	.short	0x0101


	//----- nvinfo : EIATTR_VRC_CTA_INIT_COUNT
	.align		4
        /*00a4*/ 	.byte	0x02, 0x4a
	.zero		1
	.zero		1


	//----- nvinfo : EIATTR_EXIT_INSTR_OFFSETS
	.align		4
        /*00a8*/ 	.byte	0x04, 0x1c
        /*00aa*/ 	.short	(.L_41 - .L_40)


	//   ....[0]....
.L_40:
        /*00ac*/ 	.word	0x00000070


	//   ....[1]....
        /*00b0*/ 	.word	0x00000200


	//----- nvinfo : EIATTR_CBANK_PARAM_SIZE
	.align		4
.L_41:
        /*00b4*/ 	.byte	0x03, 0x19
        /*00b6*/ 	.short	0x0040


	//----- nvinfo : EIATTR_PARAM_CBANK
	.align		4
        /*00b8*/ 	.byte	0x04, 0x0a
        /*00ba*/ 	.short	(.L_43 - .L_42)
	.align		4
.L_42:
        /*00bc*/ 	.word	index@(.nv.constant0._Z26CalculateNewVectors_kernelPfS_S_iiPiS_S_S_)
        /*00c0*/ 	.short	0x0380
        /*00c2*/ 	.short	0x0040


	//----- nvinfo : EIATTR_SW_WAR
	.align		4
.L_43:
        /*00c4*/ 	.byte	0x04, 0x36
        /*00c6*/ 	.short	(.L_45 - .L_44)
.L_44:
        /*00c8*/ 	.word	0x00000008
.L_45:


//--------------------- .nv.info._Z34CalculateNewCentroidsGather_kernelPfS_S_iiPiS_S_S_Pb --------------------------
	.section	.nv.info._Z34CalculateNewCentroidsGather_kernelPfS_S_iiPiS_S_S_Pb,"",@"SHT_CUDA_INFO"
	.sectionflags	@""
	.align	4


	//----- nvinfo : EIATTR_CUDA_API_VERSION
	.align		4
        /*0000*/ 	.byte	0x04, 0x37
        /*0002*/ 	.short	(.L_47 - .L_46)
.L_46:
        /*0004*/ 	.word	0x00000082


	//----- nvinfo : EIATTR_KPARAM_INFO
	.align		4
.L_47:
        /*0008*/ 	.byte	0x04, 0x17
        /*000a*/ 	.short	(.L_49 - .L_48)
.L_48:
        /*000c*/ 	.word	0x00000000
        /*0010*/ 	.short	0x0009
        /*0012*/ 	.short	0x0040
        /*0014*/ 	.byte	0x00, 0xf5, 0x21, 0x00


	//----- nvinfo : EIATTR_KPARAM_INFO
	.align		4
.L_49:
        /*0018*/ 	.byte	0x04, 0x17
        /*001a*/ 	.short	(.L_51 - .L_50)
.L_50:
        /*001c*/ 	.word	0x00000000
        /*0020*/ 	.short	0x0008
        /*0022*/ 	.short	0x0038
        /*0024*/ 	.byte	0x00, 0xf5, 0x21, 0x00


	//----- nvinfo : EIATTR_KPARAM_INFO
	.align		4
.L_51:
        /*0028*/ 	.byte	0x04, 0x17
        /*002a*/ 	.short	(.L_53 - .L_52)
.L_52:
        /*002c*/ 	.word	0x00000000
        /*0030*/ 	.short	0x0007
        /*0032*/ 	.short	0x0030
        /*0034*/ 	.byte	0x00, 0xf5, 0x21, 0x00


	//----- nvinfo : EIATTR_KPARAM_INFO
	.align		4
.L_53:
        /*0038*/ 	.byte	0x04, 0x17
        /*003a*/ 	.short	(.L_55 - .L_54)
.L_54:
        /*003c*/ 	.word	0x00000000
        /*0040*/ 	.short	0x0006
        /*0042*/ 	.short	0x0028
        /*0044*/ 	.byte	0x00, 0xf5, 0x21, 0x00


	//----- nvinfo : EIATTR_KPARAM_INFO
	.align		4
.L_55:
        /*0048*/ 	.byte	0x04, 0x17
        /*004a*/ 	.short	(.L_57 - .L_56)
.L_56:
        /*004c*/ 	.word	0x00000000
        /*0050*/ 	.short	0x0005
        /*0052*/ 	.short	0x0020
        /*0054*/ 	.byte	0x00, 0xf5, 0x21, 0x00


	//----- nvinfo : EIATTR_KPARAM_INFO
	.align		4
.L_57:
        /*0058*/ 	.byte	0x04, 0x17
        /*005a*/ 	.short	(.L_59 - .L_58)
.L_58:
        /*005c*/ 	.word	0x00000000
        /*0060*/ 	.short	0x0004
        /*0062*/ 	.short	0x001c
        /*0064*/ 	.byte	0x00, 0xf0, 0x11, 0x00


	//----- nvinfo : EIATTR_KPARAM_INFO
	.align		4
.L_59:
        /*0068*/ 	.byte	0x04, 0x17
        /*006a*/ 	.short	(.L_61 - .L_60)
.L_60:
        /*006c*/ 	.word	0x00000000
        /*0070*/ 	.short	0x0003
        /*0072*/ 	.short	0x0018
        /*0074*/ 	.byte	0x00, 0xf0, 0x11, 0x00


	//----- nvinfo : EIATTR_KPARAM_INFO
	.align		4
.L_61:
        /*0078*/ 	.byte	0x04, 0x17
        /*007a*/ 	.short	(.L_63 - .L_62)
.L_62:
        /*007c*/ 	.word	0x00000000
        /*0080*/ 	.short	0x0002
        /*0082*/ 	.short	0x0010
        /*0084*/ 	.byte	0x00, 0xf5, 0x21, 0x00


	//----- nvinfo : EIATTR_KPARAM_INFO
	.align		4
.L_63:
        /*0088*/ 	.byte	0x04, 0x17
        /*008a*/ 	.short	(.L_65 - .L_64)
.L_64:
        /*008c*/ 	.word	0x00000000
        /*0090*/ 	.short	0x0001
        /*0092*/ 	.short	0x0008
        /*0094*/ 	.byte	0x00, 0xf5, 0x21, 0x00


	//----- nvinfo : EIATTR_KPARAM_INFO
	.align		4
.L_65:
        /*0098*/ 	.byte	0x04, 0x17
        /*009a*/ 	.short	(.L_67 - .L_66)
.L_66:
        /*009c*/ 	.word	0x00000000
        /*00a0*/ 	.short	0x0000
        /*00a2*/ 	.short	0x0000
        /*00a4*/ 	.byte	0x00, 0xf5, 0x21, 0x00


	//----- nvinfo : EIATTR_SPARSE_MMA_MASK
	.align		4
.L_67:
        /*00a8*/ 	.byte	0x03, 0x50
        /*00aa*/ 	.short	0x0000


	//----- nvinfo : EIATTR_MAXREG_COUNT
	.align		4
        /*00ac*/ 	.byte	0x03, 0x1b
        /*00ae*/ 	.short	0x00ff


	//----- nvinfo : EIATTR_MERCURY_ISA_VERSION
	.align		4
        /*00b0*/ 	.byte	0x03, 0x5f
        /*00b2*/ 	.short	0x0101


	//----- nvinfo : EIATTR_VRC_CTA_INIT_COUNT
	.align		4
        /*00b4*/ 	.byte	0x02, 0x4a
	.zero		1
	.zero		1


	//----- nvinfo : EIATTR_EXIT_INSTR_OFFSETS
	.align		4
        /*00b8*/ 	.byte	0x04, 0x1c
        /*00ba*/ 	.short	(.L_69 - .L_68)


	//   ....[0]....
.L_68:
        /*00bc*/ 	.word	0x00000070


	//   ....[1]....
        /*00c0*/ 	.word	0x000011a0


	//   ....[2]....
        /*00c4*/ 	.word	0x00001580


	//   ....[3]....
        /*00c8*/ 	.word	0x000015f0


	//----- nvinfo : EIATTR_CRS_STACK_SIZE
	.align		4
.L_69:
        /*00cc*/ 	.byte	0x04, 0x1e
        /*00ce*/ 	.short	(.L_71 - .L_70)
.L_70:
        /*00d0*/ 	.word	0x00000000


	//----- nvinfo : EIATTR_CBANK_PARAM_SIZE
	.align		4
.L_71:
        /*00d4*/ 	.byte	0x03, 0x19
        /*00d6*/ 	.short	0x0048


	//----- nvinfo : EIATTR_PARAM_CBANK
	.align		4
        /*00d8*/ 	.byte	0x04, 0x0a
        /*00da*/ 	.short	(.L_73 - .L_72)
	.align		4
.L_72:
        /*00dc*/ 	.word	index@(.nv.constant0._Z34CalculateNewCentroidsGather_kernelPfS_S_iiPiS_S_S_Pb)
        /*00e0*/ 	.short	0x0380
        /*00e2*/ 	.short	0x0048


	//----- nvinfo : EIATTR_SW_WAR
	.align		4
.L_73:
        /*00e4*/ 	.byte	0x04, 0x36
        /*00e6*/ 	.short	(.L_75 - .L_74)
.L_74:
        /*00e8*/ 	.word	0x00000008
.L_75:


//--------------------- .nv.info._Z31CalculateDistancesGather_kernelPfS_S_iiPiS_S_S_ --------------------------
	.section	.nv.info._Z31CalculateDistancesGather_kernelPfS_S_iiPiS_S_S_,"",@"SHT_CUDA_INFO"
	.sectionflags	@""
	.align	4


	//----- nvinfo : EIATTR_CUDA_API_VERSION
	.align		4
        /*0000*/ 	.byte	0x04, 0x37
        /*0002*/ 	.short	(.L_77 - .L_76)
.L_76:
        /*0004*/ 	.word	0x00000082


	//----- nvinfo : EIATTR_KPARAM_INFO
	.align		4
.L_77:
        /*0008*/ 	.byte	0x04, 0x17
        /*000a*/ 	.short	(.L_79 - .L_78)
.L_78:
        /*000c*/ 	.word	0x00000000
        /*0010*/ 	.short	0x0008
        /*0012*/ 	.short	0x0038
        /*0014*/ 	.byte	0x00, 0xf5, 0x21, 0x00


	//----- nvinfo : EIATTR_KPARAM_INFO
	.align		4
.L_79:
        /*0018*/ 	.byte	0x04, 0x17
        /*001a*/ 	.short	(.L_81 - .L_80)
.L_80:
        /*001c*/ 	.word	0x00000000
        /*0020*/ 	.short	0x0007
        /*0022*/ 	.short	0x0030
        /*0024*/ 	.byte	0x00, 0xf5, 0x21, 0x00


	//----- nvinfo : EIATTR_KPARAM_INFO
	.align		4
.L_81:
        /*0028*/ 	.byte	0x04, 0x17
        /*002a*/ 	.short	(.L_83 - .L_82)
.L_82:
        /*002c*/ 	.word	0x00000000
        /*0030*/ 	.short	0x0006
        /*0032*/ 	.short	0x0028
        /*0034*/ 	.byte	0x00, 0xf5, 0x21, 0x00


	//----- nvinfo : EIATTR_KPARAM_INFO
	.align		4
.L_83:
        /*0038*/ 	.byte	0x04, 0x17
        /*003a*/ 	.short	(.L_85 - .L_84)
.L_84:
        /*003c*/ 	.word	0x00000000
        /*0040*/ 	.short	0x0005
        /*0042*/ 	.short	0x0020
        /*0044*/ 	.byte	0x00, 0xf5, 0x21, 0x00


	//----- nvinfo : EIATTR_KPARAM_INFO
	.align		4
.L_85:
        /*0048*/ 	.byte	0x04, 0x17
        /*004a*/ 	.short	(.L_87 - .L_86)
.L_86:
        /*004c*/ 	.word	0x00000000
        /*0050*/ 	.short	0x0004
        /*0052*/ 	.short	0x001c
        /*0054*/ 	.byte	0x00, 0xf0, 0x11, 0x00


	//----- nvinfo : EIATTR_KPARAM_INFO
	.align		4
.L_87:
        /*0058*/ 	.byte	0x04, 0x17
        /*005a*/ 	.short	(.L_89 - .L_88)
.L_88:
        /*005c*/ 	.word	0x00000000
        /*0060*/ 	.short	0x0003
        /*0062*/ 	.short	0x0018
        /*0064*/ 	.byte	0x00, 0xf0, 0x11, 0x00


	//----- nvinfo : EIATTR_KPARAM_INFO
	.align		4
.L_89:
        /*0068*/ 	.byte	0x04, 0x17
        /*006a*/ 	.short	(.L_91 - .L_90)
.L_90:
        /*006c*/ 	.word	0x00000000
        /*0070*/ 	.short	0x0002
        /*0072*/ 	.short	0x0010
        /*0074*/ 	.byte	0x00, 0xf5, 0x21, 0x00


	//----- nvinfo : EIATTR_KPARAM_INFO
	.align		4
.L_91:
        /*0078*/ 	.byte	0x04, 0x17
        /*007a*/ 	.short	(.L_93 - .L_92)
.L_92:
        /*007c*/ 	.word	0x00000000
        /*0080*/ 	.short	0x0001
        /*0082*/ 	.short	0x0008
        /*0084*/ 	.byte	0x00, 0xf5, 0x21, 0x00


	//----- nvinfo : EIATTR_KPARAM_INFO
	.align		4
.L_93:
        /*0088*/ 	.byte	0x04, 0x17
        /*008a*/ 	.short	(.L_95 - .L_94)
.L_94:
        /*008c*/ 	.word	0x00000000
        /*0090*/ 	.short	0x0000
        /*0092*/ 	.short	0x0000
        /*0094*/ 	.byte	0x00, 0xf5, 0x21, 0x00


	//----- nvinfo : EIATTR_SPARSE_MMA_MASK
	.align		4
.L_95:
        /*0098*/ 	.byte	0x03, 0x50
        /*009a*/ 	.short	0x0000


	//----- nvinfo : EIATTR_MAXREG_COUNT
	.align		4
        /*009c*/ 	.byte	0x03, 0x1b
        /*009e*/ 	.short	0x00ff


	//----- nvinfo : EIATTR_MERCURY_ISA_VERSION
	.align		4
        /*00a0*/ 	.byte	0x03, 0x5f
        /*00a2*/ 	.short	0x0101


	//----- nvinfo : EIATTR_VRC_CTA_INIT_COUNT
	.align		4
        /*00a4*/ 	.byte	0x02, 0x4a
	.zero		1
	.zero		1


	//----- nvinfo : EIATTR_EXIT_INSTR_OFFSETS
	.align		4
        /*00a8*/ 	.byte	0x04, 0x1c
        /*00aa*/ 	.short	(.L_97 - .L_96)


	//   ....[0]....
.L_96:
        /*00ac*/ 	.word	0x00000070


	//   ....[1]....
        /*00b0*/ 	.word	0x000012e0


	//----- nvinfo : EIATTR_CBANK_PARAM_SIZE
	.align		4
.L_97:
        /*00b4*/ 	.byte	0x03, 0x19
        /*00b6*/ 	.short	0x0040


	//----- nvinfo : EIATTR_PARAM_CBANK
	.align		4
        /*00b8*/ 	.byte	0x04, 0x0a
        /*00ba*/ 	.short	(.L_99 - .L_98)
	.align		4
.L_98:
        /*00bc*/ 	.word	index@(.nv.constant0._Z31CalculateDistancesGather_kernelPfS_S_iiPiS_S_S_)
        /*00c0*/ 	.short	0x0380
        /*00c2*/ 	.short	0x0040


	//----- nvinfo : EIATTR_SW_WAR
	.align		4
.L_99:
        /*00c4*/ 	.byte	0x04, 0x36
        /*00c6*/ 	.short	(.L_101 - .L_100)
.L_100:
        /*00c8*/ 	.word	0x00000008
.L_101:


//--------------------- .nv.callgraph             --------------------------
	.section	.nv.callgraph,"",@"SHT_CUDA_CALLGRAPH"
	.align	4
	.sectionentsize	8
	.align		4
        /*0000*/ 	.word	0x00000000
	.align		4
        /*0004*/ 	.word	0xffffffff
	.align		4
        /*0008*/ 	.word	0x00000000
	.align		4
        /*000c*/ 	.word	0xfffffffe
	.align		4
        /*0010*/ 	.word	0x00000000
	.align		4
        /*0014*/ 	.word	0xfffffffd
	.align		4
        /*0018*/ 	.word	0x00000000
	.align		4
        /*001c*/ 	.word	0xfffffffc


//--------------------- .text._Z26CalculateNewVectors_kernelPfS_S_iiPiS_S_S_ --------------------------
	.section	.text._Z26CalculateNewVectors_kernelPfS_S_iiPiS_S_S_,"ax",@progbits
	.align	128
        .global         _Z26CalculateNewVectors_kernelPfS_S_iiPiS_S_S_
        .type           _Z26CalculateNewVectors_kernelPfS_S_iiPiS_S_S_,@function
        .size           _Z26CalculateNewVectors_kernelPfS_S_iiPiS_S_S_,(.L_x_32 - _Z26CalculateNewVectors_kernelPfS_S_iiPiS_S_S_)
        .other          _Z26CalculateNewVectors_kernelPfS_S_iiPiS_S_S_,@"STO_CUDA_ENTRY STV_DEFAULT"
_Z26CalculateNewVectors_kernelPfS_S_iiPiS_S_S_:
.text._Z26CalculateNewVectors_kernelPfS_S_iiPiS_S_S_:
[----:B------:R-:W-:Y:S01]  /*0000*/  LDC R1, c[0x0][0x37c] ;  /* 0x0000df00ff017b82 */ /* 0x000fe20000000800 */
[----:B------:R-:W0:Y:S07]  /*0010*/  S2R R3, SR_TID.X ;  /* 0x0000000000037919 */ /* 0x000e2e0000002100 */
[----:B------:R-:W0:Y:S01]  /*0020*/  S2UR UR4, SR_CTAID.X ;  /* 0x00000000000479c3 */ /* 0x000e220000002500 */
[----:B------:R-:W1:Y:S07]  /*0030*/  LDCU UR5, c[0x0][0x398] ;  /* 0x00007300ff0577ac */ /* 0x000e6e0008000800 */
[----:B------:R-:W0:Y:S02]  /*0040*/  LDC R0, c[0x0][0x360] ;  /* 0x0000d800ff007b82 */ /* 0x000e240000000800 */
[----:B0-----:R-:W-:-:S05]  /*0050*/  IMAD R0, R0, UR4, R3 ;  /* 0x0000000400007c24 */ /* 0x001fca000f8e0203 */
[----:B-1----:R-:W-:-:S13]  /*0060*/  ISETP.GE.U32.AND P0, PT, R0, UR5, PT ;  /* 0x0000000500007c0c */ /* 0x002fda000bf06070 */
[----:B------:R-:W-:Y:S05]  /*0070*/  @P0 EXIT ;  /* 0x000000000000094d */ /* 0x000fea0003800000 */
[----:B------:R-:W0:Y:S01]  /*0080*/  LDC.64 R2, c[0x0][0x3a0] ;  /* 0x0000e800ff027b82 */ /* 0x000e220000000a00 */
[----:B------:R-:W1:Y:S07]  /*0090*/  LDCU.64 UR4, c[0x0][0x358] ;  /* 0x00006b00ff0477ac */ /* 0x000e6e0008000a00 */
[----:B------:R-:W2:Y:S08]  /*00a0*/  LDC.64 R4, c[0x0][0x3a8] ;  /* 0x0000ea00ff047b82 */ /* 0x000eb00000000a00 */
[----:B------:R-:W3:Y:S01]  /*00b0*/  LDC.64 R8, c[0x0][0x3b0] ;  /* 0x0000ec00ff087b82 */ /* 0x000ee20000000a00 */
[----:B0-----:R-:W-:-:S05]  /*00c0*/  IMAD.WIDE.U32 R2, R0, 0x4, R2 ;  /* 0x0000000400027825 */ /* 0x001fca00078e0002 */
[----:B-1----:R-:W2:Y:S02]  /*00d0*/  LDG.E R7, desc[UR4][R2.64] ;  /* 0x0000000402077981 */ /* 0x002ea4000c1e1900 */
[----:B--2---:R-:W-:Y:S02]  /*00e0*/  IMAD.WIDE R4, R7, 0x4, R4 ;  /* 0x0000000407047825 */ /* 0x004fe400078e0204 */
[----:B------:R-:W0:Y:S03]  /*00f0*/  LDC.64 R6, c[0x0][0x380] ;  /* 0x0000e000ff067b82 */ /* 0x000e260000000a00 */
[----:B------:R1:W2:Y:S05]  /*0100*/  LDG.E R13, desc[UR4][R4.64] ;  /* 0x00000004040d7981 */ /* 0x0002aa000c1e1900 */
[----:B-1----:R-:W1:Y:S01]  /*0110*/  LDC.64 R4, c[0x0][0x3b8] ;  /* 0x0000ee00ff047b82 */ /* 0x002e620000000a00 */
[----:B0-----:R-:W-:-:S05]  /*0120*/  IMAD.WIDE.U32 R6, R0, 0x4, R6 ;  /* 0x0000000400067825 */ /* 0x001fca00078e0006 */
[----:B--2---:R0:W-:Y:S04]  /*0130*/  STG.E desc[UR4][R6.64], R13 ;  /* 0x0000000d06007986 */ /* 0x0041e8000c101904 */
[----:B------:R-:W3:Y:S01]  /*0140*/  LDG.E R11, desc[UR4][R2.64] ;  /* 0x00000004020b7981 */ /* 0x000ee2000c1e1900 */
[----:B0-----:R-:W0:Y:S01]  /*0150*/  LDC.64 R6, c[0x0][0x390] ;  /* 0x0000e400ff067b82 */ /* 0x001e220000000a00 */
[----:B---3--:R-:W-:-:S07]  /*0160*/  IMAD.WIDE R8, R11, 0x4, R8 ;  /* 0x000000040b087825 */ /* 0x008fce00078e0208 */
[----:B------:R-:W2:Y:S01]  /*0170*/  LDC.64 R10, c[0x0][0x388] ;  /* 0x0000e200ff0a7b82 */ /* 0x000ea20000000a00 */
[----:B------:R-:W3:Y:S01]  /*0180*/  LDG.E R9, desc[UR4][R8.64] ;  /* 0x0000000408097981 */ /* 0x000ee2000c1e1900 */
[----:B--2---:R-:W-:-:S05]  /*0190*/  IMAD.WIDE.U32 R10, R0, 0x4, R10 ;  /* 0x00000004000a7825 */ /* 0x004fca00078e000a */
[----:B---3--:R-:W-:Y:S04]  /*01a0*/  STG.E desc[UR4][R10.64], R9 ;  /* 0x000000090a007986 */ /* 0x008fe8000c101904 */
[----:B------:R-:W1:Y:S02]  /*01b0*/  LDG.E R15, desc[UR4][R2.64] ;  /* 0x00000004020f7981 */ /* 0x000e64000c1e1900 */
[----:B-1----:R-:W-:-:S06]  /*01c0*/  IMAD.WIDE R4, R15, 0x4, R4 ;  /* 0x000000040f047825 */ /* 0x002fcc00078e0204 */
[----:B------:R-:W2:Y:S01]  /*01d0*/  LDG.E R5, desc[UR4][R4.64] ;  /* 0x0000000404057981 */ /* 0x000ea2000c1e1900 */
[----:B0-----:R-:W-:-:S05]  /*01e0*/  IMAD.WIDE.U32 R6, R0, 0x4, R6 ;  /* 0x0000000400067825 */ /* 0x001fca00078e0006 */
[----:B--2---:R-:W-:Y:S01]  /*01f0*/  STG.E desc[UR4][R6.64], R5 ;  /* 0x0000000506007986 */ /* 0x004fe2000c101904 */
[----:B------:R-:W-:Y:S05]  /*0200*/  EXIT ;  /* 0x000000000000794d */ /* 0x000fea0003800000 */
.L_x_0:
[----:B------:R-:W-:-:S00]  /*0210*/  BRA `(.L_x_0) ;  /* 0xfffffffc00fc7947 */ /* 0x000fc0000383ffff */
[----:B------:R-:W-:-:S00]  /*0220*/  NOP ;  /* 0x0000000000007918 */ /* 0x000fc00000000000 */
        /* <DEDUP_REMOVED lines=13> */
.L_x_32:


//--------------------- .text._Z34CalculateNewCentroidsGather_kernelPfS_S_iiPiS_S_S_Pb --------------------------
	.section	.text._Z34CalculateNewCentroidsGather_kernelPfS_S_iiPiS_S_S_Pb,"ax",@progbits
	.align	128
        .global         _Z34CalculateNewCentroidsGather_kernelPfS_S_iiPiS_S_S_Pb
        .type           _Z34CalculateNewCentroidsGather_kernelPfS_S_iiPiS_S_S_Pb,@function
        .size           _Z34CalculateNewCentroidsGather_kernelPfS_S_iiPiS_S_S_Pb,(.L_x_31 - _Z34CalculateNewCentroidsGather_kernelPfS_S_iiPiS_S_S_Pb)
        .other          _Z34CalculateNewCentroidsGather_kernelPfS_S_iiPiS_S_S_Pb,@"STO_CUDA_ENTRY STV_DEFAULT"
_Z34CalculateNewCentroidsGather_kernelPfS_S_iiPiS_S_S_Pb:
.text._Z34CalculateNewCentroidsGather_kernelPfS_S_iiPiS_S_S_Pb:
        /* <DEDUP_REMOVED lines=8> */
[----:B------:R-:W0:Y:S01]  /*0080*/  LDCU UR14, c[0x0][0x398] ;  /* 0x00007300ff0e77ac */ /* 0x000e220008000800 */
[----:B------:R-:W-:Y:S01]  /*0090*/  HFMA2 R0, -RZ, RZ, 0, 0 ;  /* 0x00000000ff007431 */ /* 0x000fe200000001ff */
[----:B------:R-:W-:Y:S01]  /*00a0*/  CS2R R10, SRZ ;  /* 0x00000000000a7805 */ /* 0x000fe2000001ff00 */
[----:B------:R-:W-:Y:S01]  /*00b0*/  IMAD.MOV.U32 R12, RZ, RZ, RZ ;  /* 0x000000ffff0c7224 */ /* 0x000fe200078e00ff */
[----:B------:R-:W1:Y:S01]  /*00c0*/  LDCU.64 UR16, c[0x0][0x358] ;  /* 0x00006b00ff1077ac */ /* 0x000e620008000a00 */
[----:B0-----:R-:W-:-:S09]  /*00d0*/  UISETP.NE.AND UP0, UPT, UR14, URZ, UPT ;  /* 0x000000ff0e00728c */ /* 0x001fd2000bf05270 */
[----:B-1----:R-:W-:Y:S05]  /*00e0*/  BRA.U !UP0, `(.L_x_1) ;  /* 0x0000001108287547 */ /* 0x002fea000b800000 */
[----:B------:R-:W0:Y:S01]  /*00f0*/  LDCU UR15, c[0x0][0x398] ;  /* 0x00007300ff0f77ac */ /* 0x000e220008000800 */
[----:B------:R-:W-:Y:S01]  /*0100*/  MOV R12, RZ ;  /* 0x000000ff000c7202 */ /* 0x000fe20000000f00 */
[----:B------:R-:W-:Y:S01]  /*0110*/  IMAD.MOV.U32 R0, RZ, RZ, RZ ;  /* 0x000000ffff007224 */ /* 0x000fe200078e00ff */
[----:B------:R-:W-:Y:S01]  /*0120*/  CS2R R10, SRZ ;  /* 0x00000000000a7805 */ /* 0x000fe2000001ff00 */
[----:B------:R-:W-:Y:S01]  /*0130*/  UISETP.GE.U32.AND UP0, UPT, UR14, 0x8, UPT ;  /* 0x000000080e00788c */ /* 0x000fe2000bf06070 */
[----:B------:R-:W-:Y:S01]  /*0140*/  UMOV UR4, URZ ;  /* 0x000000ff00047c82 */ /* 0x000fe20008000000 */
[----:B------:R-:W-:Y:S01]  /*0150*/  UMOV UR5, URZ ;  /* 0x000000ff00057c82 */ /* 0x000fe20008000000 */
[----:B0-----:R-:W-:-:S06]  /*0160*/  ULOP3.LUT UP1, URZ, UR15, 0x7, URZ, 0xc0, !UPT ;  /* 0x000000070fff7892 */ /* 0x001fcc000f82c0ff */
[----:B------:R-:W-:Y:S05]  /*0170*/  BRA.U !UP0, `(.L_x_2) ;  /* 0x0000000508b87547 */ /* 0x000fea000b800000 */
[----:B------:R-:W0:Y:S01]  /*0180*/  LDCU.64 UR12, c[0x0][0x3a0] ;  /* 0x00007400ff0c77ac */ /* 0x000e220008000a00 */
[----:B------:R-:W-:Y:S01]  /*0190*/  MOV R12, RZ ;  /* 0x000000ff000c7202 */ /* 0x000fe20000000f00 */
[----:B------:R-:W-:Y:S01]  /*01a0*/  IMAD.MOV.U32 R0, RZ, RZ, RZ ;  /* 0x000000ffff007224 */ /* 0x000fe200078e00ff */
[----:B------:R-:W1:Y:S01]  /*01b0*/  LDCU.128 UR4, c[0x0][0x380] ;  /* 0x00007000ff0477ac */ /* 0x000e620008000c00 */
[----:B------:R-:W2:Y:S01]  /*01c0*/  LDCU.64 UR18, c[0x0][0x390] ;  /* 0x00007200ff1277ac */ /* 0x000ea20008000a00 */
[----:B0-----:R-:W-:Y:S02]  /*01d0*/  UIADD3 UR12, UP0, UPT, UR12, 0x10, URZ ;  /* 0x000000100c0c7890 */ /* 0x001fe4000ff1e0ff */
[----:B-1----:R-:W-:Y:S02]  /*01e0*/  UIADD3 UR10, UP2, UPT, UR4, 0x10, URZ ;  /* 0x00000010040a7890 */ /* 0x002fe4000ff5e0ff */
[----:B------:R-:W-:Y:S02]  /*01f0*/  UIADD3 UR8, UP3, UPT, UR6, 0x10, URZ ;  /* 0x0000001006087890 */ /* 0x000fe4000ff7e0ff */
[----:B------:R-:W-:Y:S01]  /*0200*/  MOV R8, UR12 ;  /* 0x0000000c00087c02 */ /* 0x000fe20008000f00 */
[----:B--2---:R-:W-:-:S02]  /*0210*/  UIADD3 UR6, UP4, UPT, UR18, 0x10, URZ ;  /* 0x0000001012067890 */ /* 0x004fc4000ff9e0ff */
[----:B------:R-:W-:Y:S01]  /*0220*/  UIADD3.X UR11, UPT, UPT, URZ, UR5, URZ, UP2, !UPT ;  /* 0x00000005ff0b7290 */ /* 0x000fe200097fe4ff */
[----:B------:R-:W-:Y:S01]  /*0230*/  IMAD.U32 R4, RZ, RZ, UR10 ;  /* 0x0000000aff047e24 */ /* 0x000fe2000f8e00ff */
[----:B------:R-:W-:Y:S01]  /*0240*/  UIADD3.X UR9, UPT, UPT, URZ, UR7, URZ, UP3, !UPT ;  /* 0x00000007ff097290 */ /* 0x000fe20009ffe4ff */
[----:B------:R-:W-:Y:S01]  /*0250*/  MOV R6, UR8 ;  /* 0x0000000800067c02 */ /* 0x000fe20008000f00 */
[----:B------:R-:W-:Y:S01]  /*0260*/  UIADD3.X UR13, UPT, UPT, URZ, UR13, URZ, UP0, !UPT ;  /* 0x0000000dff0d7290 */ /* 0x000fe200087fe4ff */
[----:B------:R-:W-:Y:S01]  /*0270*/  IMAD.U32 R2, RZ, RZ, UR6 ;  /* 0x00000006ff027e24 */ /* 0x000fe2000f8e00ff */
[----:B------:R-:W-:Y:S01]  /*0280*/  UIADD3.X UR7, UPT, UPT, URZ, UR19, URZ, UP4, !UPT ;  /* 0x00000013ff077290 */ /* 0x000fe2000a7fe4ff */
[----:B------:R-:W-:Y:S01]  /*0290*/  IMAD.U32 R5, RZ, RZ, UR11 ;  /* 0x0000000bff057e24 */ /* 0x000fe2000f8e00ff */
[----:B------:R-:W-:Y:S01]  /*02a0*/  USHF.R.S32.HI UR5, URZ, 0x1f, UR14 ;  /* 0x0000001fff057899 */ /* 0x000fe2000801140e */
[----:B------:R-:W-:Y:S01]  /*02b0*/  MOV R7, UR9 ;  /* 0x0000000900077c02 */ /* 0x000fe20008000f00 */
[----:B------:R-:W-:Y:S01]  /*02c0*/  ULOP3.LUT UR4, UR14, 0xfffffff8, URZ, 0xc0, !UPT ;  /* 0xfffffff80e047892 */ /* 0x000fe2000f8ec0ff */
[----:B------:R-:W-:Y:S01]  /*02d0*/  MOV R9, UR13 ;  /* 0x0000000d00097c02 */ /* 0x000fe20008000f00 */
[----:B------:R-:W-:-:S03]  /*02e0*/  IMAD.U32 R3, RZ, RZ, UR7 ;  /* 0x00000007ff037e24 */ /* 0x000fc6000f8e00ff */
[----:B------:R-:W-:Y:S02]  /*02f0*/  UMOV UR7, UR5 ;  /* 0x0000000500077c82 */ /* 0x000fe40008000000 */
[----:B------:R-:W-:-:S05]  /*0300*/  UMOV UR6, UR4 ;  /* 0x0000000400067c82 */ /* 0x000fca0008000000 */
.L_x_3:
[----:B------:R-:W2:Y:S04]  /*0310*/  LDG.E R14, desc[UR16][R8.64+-0x10] ;  /* 0xfffff010080e7981 */ /* 0x000ea8000c1e1900 */
[----:B------:R-:W3:Y:S04]  /*0320*/  LDG.E R18, desc[UR16][R8.64+-0xc] ;  /* 0xfffff41008127981 */ /* 0x000ee8000c1e1900 */
[----:B------:R-:W4:Y:S04]  /*0330*/  LDG.E R22, desc[UR16][R8.64+-0x8] ;  /* 0xfffff81008167981 */ /* 0x000f28000c1e1900 */
[----:B------:R-:W5:Y:S04]  /*0340*/  LDG.E R16, desc[UR16][R8.64+-0x4] ;  /* 0xfffffc1008107981 */ /* 0x000f68000c1e1900 */
[----:B------:R-:W5:Y:S04]  /*0350*/  LDG.E R20, desc[UR16][R8.64] ;  /* 0x0000001008147981 */ /* 0x000f68000c1e1900 */
[----:B------:R-:W5:Y:S01]  /*0360*/  LDG.E R28, desc[UR16][R8.64+0x8] ;  /* 0x00000810081c7981 */ /* 0x000f62000c1e1900 */
[----:B--2---:R-:W-:-:S03]  /*0370*/  ISETP.NE.AND P6, PT, R14, R13, PT ;  /* 0x0000000d0e00720c */ /* 0x004fc60003fc5270 */
[----:B------:R-:W2:Y:S10]  /*0380*/  LDG.E R14, desc[UR16][R8.64+0x4] ;  /* 0x00000410080e7981 */ /* 0x000eb4000c1e1900 */
[----:B------:R-:W2:Y:S01]  /*0390*/  @!P6 LDG.E R23, desc[UR16][R4.64+-0x10] ;  /* 0xfffff0100417e981 */ /* 0x000ea2000c1e1900 */
[----:B---3--:R-:W-:-:S02]  /*03a0*/  ISETP.NE.AND P0, PT, R18, R13, PT ;  /* 0x0000000d1200720c */ /* 0x008fc40003f05270 */
[-C--:B----4-:R-:W-:Y:S01]  /*03b0*/  ISETP.NE.AND P1, PT, R22, R13.reuse, PT ;  /* 0x0000000d1600720c */ /* 0x090fe20003f25270 */
[----:B------:R-:W3:Y:S01]  /*03c0*/  @!P6 LDG.E R26, desc[UR16][R6.64+-0x10] ;  /* 0xfffff010061ae981 */ /* 0x000ee2000c1e1900 */
[----:B-----5:R-:W-:-:S03]  /*03d0*/  ISETP.NE.AND P2, PT, R16, R13, PT ;  /* 0x0000000d1000720c */ /* 0x020fc60003f45270 */
[----:B------:R-:W4:Y:S04]  /*03e0*/  @!P6 LDG.E R15, desc[UR16][R2.64+-0x10] ;  /* 0xfffff010020fe981 */ /* 0x000f28000c1e1900 */
[----:B------:R-:W5:Y:S04]  /*03f0*/  LDG.E R16, desc[UR16][R8.64+0xc] ;  /* 0x00000c1008107981 */ /* 0x000f68000c1e1900 */
[----:B------:R-:W5:Y:S04]  /*0400*/  @!P0 LDG.E R17, desc[UR16][R4.64+-0xc] ;  /* 0xfffff41004118981 */ /* 0x000f68000c1e1900 */
[----:B------:R-:W5:Y:S04]  /*0410*/  @!P0 LDG.E R24, desc[UR16][R6.64+-0xc] ;  /* 0xfffff41006188981 */ /* 0x000f68000c1e1900 */
[----:B------:R-:W5:Y:S01]  /*0420*/  @!P0 LDG.E R19, desc[UR16][R2.64+-0xc] ;  /* 0xfffff41002138981 */ /* 0x000f62000c1e1900 */
[----:B------:R-:W-:-:S03]  /*0430*/  ISETP.NE.AND P3, PT, R20, R13, PT ;  /* 0x0000000d1400720c */ /* 0x000fc60003f65270 */
[----:B------:R-:W5:Y:S04]  /*0440*/  @!P1 LDG.E R21, desc[UR16][R4.64+-0x8] ;  /* 0xfffff81004159981 */ /* 0x000f68000c1e1900 */
[----:B------:R-:W5:Y:S04]  /*0450*/  @!P1 LDG.E R18, desc[UR16][R6.64+-0x8] ;  /* 0xfffff81006129981 */ /* 0x000f68000c1e1900 */
[----:B------:R-:W5:Y:S04]  /*0460*/  @!P2 LDG.E R25, desc[UR16][R4.64+-0x4] ;  /* 0xfffffc100419a981 */ /* 0x000f68000c1e1900 */
[----:B------:R-:W5:Y:S01]  /*0470*/  @!P2 LDG.E R20, desc[UR16][R6.64+-0x4] ;  /* 0xfffffc100614a981 */ /* 0x000f62000c1e1900 */
[----:B------:R-:W-:-:S03]  /*0480*/  ISETP.NE.AND P5, PT, R28, R13, PT ;  /* 0x0000000d1c00720c */ /* 0x000fc60003fa5270 */
[----:B------:R-:W5:Y:S01]  /*0490*/  @!P2 LDG.E R29, desc[UR16][R2.64+-0x4] ;  /* 0xfffffc10021da981 */ /* 0x000f62000c1e1900 */
[----:B------:R-:W-:-:S03]  /*04a0*/  @!P6 IADD3 R0, PT, PT, R0, 0x1, RZ ;  /* 0x000000010000e810 */ /* 0x000fc60007ffe0ff */
[----:B------:R-:W5:Y:S01]  /*04b0*/  @!P3 LDG.E R22, desc[UR16][R4.64] ;  /* 0x000000100416b981 */ /* 0x000f62000c1e1900 */
[----:B--2---:R-:W-:-:S03]  /*04c0*/  @!P6 FADD R10, R10, R23 ;  /* 0x000000170a0ae221 */ /* 0x004fc60000000000 */
[----:B------:R-:W2:Y:S01]  /*04d0*/  @!P1 LDG.E R23, desc[UR16][R2.64+-0x8] ;  /* 0xfffff81002179981 */ /* 0x000ea2000c1e1900 */
[----:B------:R-:W-:Y:S01]  /*04e0*/  ISETP.NE.AND P4, PT, R14, R13, PT ;  /* 0x0000000d0e00720c */ /* 0x000fe20003f85270 */
[----:B---3--:R-:W-:Y:S02]  /*04f0*/  @!P6 FADD R11, R11, R26 ;  /* 0x0000001a0b0be221 */ /* 0x008fe40000000000 */
[----:B------:R-:W3:Y:S01]  /*0500*/  @!P3 LDG.E R14, desc[UR16][R6.64] ;  /* 0x00000010060eb981 */ /* 0x000ee2000c1e1900 */
[----:B----4-:R-:W-:-:S03]  /*0510*/  @!P6 FADD R12, R12, R15 ;  /* 0x0000000f0c0ce221 */ /* 0x010fc60000000000 */
[----:B------:R-:W4:Y:S01]  /*0520*/  @!P3 LDG.E R15, desc[UR16][R2.64] ;  /* 0x00000010020fb981 */ /* 0x000f22000c1e1900 */
[----:B-----5:R-:W-:Y:S01]  /*0530*/  ISETP.NE.AND P6, PT, R16, R13, PT ;  /* 0x0000000d1000720c */ /* 0x020fe20003fc5270 */
[----:B------:R-:W-:-:S04]  /*0540*/  @!P0 FADD R10, R10, R17 ;  /* 0x000000110a0a8221 */ /* 0x000fc80000000000 */
[----:B------:R-:W5:Y:S01]  /*0550*/  @!P4 LDG.E R16, desc[UR16][R6.64+0x4] ;  /* 0x000004100610c981 */ /* 0x000f62000c1e1900 */
[----:B------:R-:W-:-:S03]  /*0560*/  @!P0 FADD R11, R11, R24 ;  /* 0x000000180b0b8221 */ /* 0x000fc60000000000 */
[----:B------:R-:W5:Y:S01]  /*0570*/  @!P4 LDG.E R17, desc[UR16][R4.64+0x4] ;  /* 0x000004100411c981 */ /* 0x000f62000c1e1900 */
[----:B------:R-:W-:-:S03]  /*0580*/  @!P0 FADD R12, R12, R19 ;  /* 0x000000130c0c8221 */ /* 0x000fc60000000000 */
[----:B------:R-:W5:Y:S04]  /*0590*/  @!P6 LDG.E R27, desc[UR16][R2.64+0xc] ;  /* 0x00000c10021be981 */ /* 0x000f68000c1e1900 */
[----:B------:R-:W5:Y:S01]  /*05a0*/  @!P4 LDG.E R19, desc[UR16][R2.64+0x4] ;  /* 0x000004100213c981 */ /* 0x000f62000c1e1900 */
[----:B------:R-:W-:Y:S01]  /*05b0*/  @!P1 FADD R10, R10, R21 ;  /* 0x000000150a0a9221 */ /* 0x000fe20000000000 */
[----:B------:R-:W-:Y:S02]  /*05c0*/  @!P1 FADD R11, R11, R18 ;  /* 0x000000120b0b9221 */ /* 0x000fe40000000000 */
[----:B------:R-:W5:Y:S04]  /*05d0*/  @!P5 LDG.E R21, desc[UR16][R4.64+0x8] ;  /* 0x000008100415d981 */ /* 0x000f68000c1e1900 */
[----:B------:R-:W5:Y:S01]  /*05e0*/  @!P5 LDG.E R18, desc[UR16][R6.64+0x8] ;  /* 0x000008100612d981 */ /* 0x000f62000c1e1900 */
[----:B------:R-:W-:Y:S01]  /*05f0*/  @!P2 FADD R10, R10, R25 ;  /* 0x000000190a0aa221 */ /* 0x000fe20000000000 */
[----:B------:R-:W-:-:S02]  /*0600*/  @!P2 FADD R11, R11, R20 ;  /* 0x000000140b0ba221 */ /* 0x000fc40000000000 */
[----:B------:R0:W5:Y:S04]  /*0610*/  @!P6 LDG.E R25, desc[UR16][R4.64+0xc] ;  /* 0x00000c100419e981 */ /* 0x000168000c1e1900 */
[----:B------:R1:W5:Y:S01]  /*0620*/  @!P6 LDG.E R20, desc[UR16][R6.64+0xc] ;  /* 0x00000c100614e981 */ /* 0x000362000c1e1900 */
[----:B--2---:R-:W-:-:S03]  /*0630*/  @!P1 FADD R12, R12, R23 ;  /* 0x000000170c0c9221 */ /* 0x004fc60000000000 */
[----:B------:R2:W2:Y:S01]  /*0640*/  @!P5 LDG.E R23, desc[UR16][R2.64+0x8] ;  /* 0x000008100217d981 */ /* 0x0004a2000c1e1900 */
[----:B------:R-:W-:Y:S01]  /*0650*/  @!P0 VIADD R0, R0, 0x1 ;  /* 0x0000000100008836 */ /* 0x000fe20000000000 */
[----:B------:R-:W-:-:S04]  /*0660*/  IADD3 R8, P0, PT, R8, 0x20, RZ ;  /* 0x0000002008087810 */ /* 0x000fc80007f1e0ff */
[----:B------:R-:W-:Y:S01]  /*0670*/  @!P1 IADD3 R0, PT, PT, R0, 0x1, RZ ;  /* 0x0000000100009810 */ /* 0x000fe20007ffe0ff */
[----:B------:R-:W-:Y:S01]  /*0680*/  UIADD3 UR6, UP0, UPT, UR6, -0x8, URZ ;  /* 0xfffffff806067890 */ /* 0x000fe2000ff1e0ff */
[----:B------:R-:W-:-:S03]  /*0690*/  IADD3.X R9, PT, PT, RZ, R9, RZ, P0, !PT ;  /* 0x00000009ff097210 */ /* 0x000fc600007fe4ff */
[----:B------:R-:W-:Y:S01]  /*06a0*/  @!P2 VIADD R0, R0, 0x1 ;  /* 0x000000010000a836 */ /* 0x000fe20000000000 */
[----:B0-----:R-:W-:Y:S01]  /*06b0*/  IADD3 R4, P0, PT, R4, 0x20, RZ ;  /* 0x0000002004047810 */ /* 0x001fe20007f1e0ff */
[----:B------:R-:W-:Y:S01]  /*06c0*/  @!P2 FADD R12, R12, R29 ;  /* 0x0000001d0c0ca221 */ /* 0x000fe20000000000 */
[----:B------:R-:W-:Y:S02]  /*06d0*/  UIADD3.X UR7, UPT, UPT, UR7, -0x1, URZ, UP0, !UPT ;  /* 0xffffffff07077890 */ /* 0x000fe400087fe4ff */
[----:B------:R-:W-:Y:S01]  /*06e0*/  @!P3 IADD3 R0, PT, PT, R0, 0x1, RZ ;  /* 0x000000010000b810 */ /* 0x000fe20007ffe0ff */
[----:B------:R-:W-:Y:S01]  /*06f0*/  UISETP.NE.U32.AND UP0, UPT, UR6, URZ, UPT ;  /* 0x000000ff0600728c */ /* 0x000fe2000bf05070 */
[----:B------:R-:W-:Y:S01]  /*0700*/  @!P3 FADD R10, R10, R22 ;  /* 0x000000160a0ab221 */ /* 0x000fe20000000000 */
[----:B---3--:R-:W-:Y:S01]  /*0710*/  @!P3 FADD R11, R11, R14 ;  /* 0x0000000e0b0bb221 */ /* 0x008fe20000000000 */
[----:B----4-:R-:W-:Y:S01]  /*0720*/  @!P3 FADD R12, R12, R15 ;  /* 0x0000000f0c0cb221 */ /* 0x010fe20000000000 */
[----:B------:R-:W-:Y:S01]  /*0730*/  IMAD.X R5, RZ, RZ, R5, P0 ;  /* 0x000000ffff057224 */ /* 0x000fe200000e0605 */
[----:B------:R-:W-:Y:S01]  /*0740*/  UISETP.NE.AND.EX UP0, UPT, UR7, URZ, UPT, UP0 ;  /* 0x000000ff0700728c */ /* 0x000fe2000bf05300 */
[----:B-1----:R-:W-:Y:S01]  /*0750*/  IADD3 R6, P0, PT, R6, 0x20, RZ ;  /* 0x0000002006067810 */ /* 0x002fe20007f1e0ff */
[----:B------:R-:W-:-:S02]  /*0760*/  @!P4 VIADD R0, R0, 0x1 ;  /* 0x000000010000c836 */ /* 0x000fc40000000000 */
[----:B-----5:R-:W-:Y:S01]  /*0770*/  @!P4 FADD R10, R10, R17 ;  /* 0x000000110a0ac221 */ /* 0x020fe20000000000 */
[----:B------:R-:W-:Y:S01]  /*0780*/  @!P4 FADD R11, R11, R16 ;  /* 0x000000100b0bc221 */ /* 0x000fe20000000000 */
[----:B------:R-:W-:Y:S01]  /*0790*/  @!P4 FADD R12, R12, R19 ;  /* 0x000000130c0cc221 */ /* 0x000fe20000000000 */
[----:B------:R-:W-:Y:S01]  /*07a0*/  IADD3.X R7, PT, PT, RZ, R7, RZ, P0, !PT ;  /* 0x00000007ff077210 */ /* 0x000fe200007fe4ff */
[----:B------:R-:W-:Y:S01]  /*07b0*/  @!P5 FADD R10, R10, R21 ;  /* 0x000000150a0ad221 */ /* 0x000fe20000000000 */
[----:B--2---:R-:W-:Y:S02]  /*07c0*/  IADD3 R2, P0, PT, R2, 0x20, RZ ;  /* 0x0000002002027810 */ /* 0x004fe40007f1e0ff */
[----:B------:R-:W-:Y:S01]  /*07d0*/  @!P5 IADD3 R0, PT, PT, R0, 0x1, RZ ;  /* 0x000000010000d810 */ /* 0x000fe20007ffe0ff */
[----:B------:R-:W-:Y:S02]  /*07e0*/  @!P5 FADD R11, R11, R18 ;  /* 0x000000120b0bd221 */ /* 0x000fe40000000000 */
[----:B------:R-:W-:-:S02]  /*07f0*/  IMAD.X R3, RZ, RZ, R3, P0 ;  /* 0x000000ffff037224 */ /* 0x000fc400000e0603 */
[----:B------:R-:W-:Y:S01]  /*0800*/  @!P6 FADD R10, R10, R25 ;  /* 0x000000190a0ae221 */ /* 0x000fe20000000000 */
[----:B------:R-:W-:Y:S02]  /*0810*/  @!P6 VIADD R0, R0, 0x1 ;  /* 0x000000010000e836 */ /* 0x000fe40000000000 */
[----:B------:R-:W-:Y:S01]  /*0820*/  @!P6 FADD R11, R11, R20 ;  /* 0x000000140b0be221 */ /* 0x000fe20000000000 */
[----:B------:R-:W-:-:S04]  /*0830*/  @!P5 FADD R12, R12, R23 ;  /* 0x000000170c0cd221 */ /* 0x000fc80000000000 */
[----:B------:R-:W-:Y:S01]  /*0840*/  @!P6 FADD R12, R12, R27 ;  /* 0x0000001b0c0ce221 */ /* 0x000fe20000000000 */
[----:B------:R-:W-:Y:S06]  /*0850*/  BRA.U UP0, `(.L_x_3) ;  /* 0xfffffff900ac7547 */ /* 0x000fec000b83ffff */
.L_x_2:
[----:B------:R-:W-:Y:S05]  /*0860*/  BRA.U !UP1, `(.L_x_1) ;  /* 0x0000000909487547 */ /* 0x000fea000b800000 */
[----:B------:R-:W-:Y:S02]  /*0870*/  ULOP3.LUT UR6, UR15, 0x7, URZ, 0xc0, !UPT ;  /* 0x000000070f067892 */ /* 0x000fe4000f8ec0ff */
[----:B------:R-:W-:Y:S02]  /*0880*/  ULOP3.LUT UP1, UR14, UR15, 0x3, URZ, 0xc0, !UPT ;  /* 0x000000030f0e7892 */ /* 0x000fe4000f82c0ff */
[----:B------:R-:W-:-:S04]  /*0890*/  UIADD3 UR6, UP0, UPT, UR6, -0x1, URZ ;  /* 0xffffffff06067890 */ /* 0x000fc8000ff1e0ff */
[----:B------:R-:W-:Y:S02]  /*08a0*/  UIADD3.X UR7, UPT, UPT, URZ, -0x1, URZ, UP0, !UPT ;  /* 0xffffffffff077890 */ /* 0x000fe400087fe4ff */
[----:B------:R-:W-:-:S04]  /*08b0*/  UISETP.GE.U32.AND UP0, UPT, UR6, 0x3, UPT ;  /* 0x000000030600788c */ /* 0x000fc8000bf06070 */
[----:B------:R-:W-:-:S09]  /*08c0*/  UISETP.GE.U32.AND.EX UP0, UPT, UR7, URZ, UPT, UP0 ;  /* 0x000000ff0700728c */ /* 0x000fd2000bf06100 */
[----:B------:R-:W-:Y:S05]  /*08d0*/  BRA.U !UP0, `(.L_x_4) ;  /* 0x0000000108ec7547 */ /* 0x000fea000b800000 */
[----:B------:R-:W0:Y:S01]  /*08e0*/  LDCU.64 UR8, c[0x0][0x3a0] ;  /* 0x00007400ff0877ac */ /* 0x000e220008000a00 */
[----:B------:R-:W-:Y:S02]  /*08f0*/  USHF.L.U32 UR6, UR4, 0x2, URZ ;  /* 0x0000000204067899 */ /* 0x000fe400080006ff */
[----:B------:R-:W-:Y:S01]  /*0900*/  USHF.L.U64.HI UR7, UR4, 0x2, UR5 ;  /* 0x0000000204077899 */ /* 0x000fe20008010205 */
[----:B------:R-:W1:Y:S01]  /*0910*/  LDCU.128 UR20, c[0x0][0x380] ;  /* 0x00007000ff1477ac */ /* 0x000e620008000c00 */
[----:B------:R-:W2:Y:S01]  /*0920*/  LDCU.64 UR12, c[0x0][0x390] ;  /* 0x00007200ff0c77ac */ /* 0x000ea20008000a00 */
[----:B0-----:R-:W-:-:S04]  /*0930*/  UIADD3 UR8, UP0, UPT, UR6, UR8, URZ ;  /* 0x0000000806087290 */ /* 0x001fc8000ff1e0ff */
[----:B------:R-:W-:Y:S02]  /*0940*/  UIADD3.X UR9, UPT, UPT, UR7, UR9, URZ, UP0, !UPT ;  /* 0x0000000907097290 */ /* 0x000fe400087fe4ff */
[----:B------:R-:W-:-:S04]  /*0950*/  MOV R2, UR8 ;  /* 0x0000000800027c02 */ /* 0x000fc80008000f00 */
[----:B------:R-:W-:-:S05]  /*0960*/  IMAD.U32 R3, RZ, RZ, UR9 ;  /* 0x00000009ff037e24 */ /* 0x000fca000f8e00ff */
[----:B------:R-:W3:Y:S04]  /*0970*/  LDG.E R4, desc[UR16][R2.64] ;  /* 0x0000001002047981 */ /* 0x000ee8000c1e1900 */
[----:B------:R-:W4:Y:S04]  /*0980*/  LDG.E R6, desc[UR16][R2.64+0x4] ;  /* 0x0000041002067981 */ /* 0x000f28000c1e1900 */
[----:B------:R-:W5:Y:S04]  /*0990*/  LDG.E R8, desc[UR16][R2.64+0x8] ;  /* 0x0000081002087981 */ /* 0x000f68000c1e1900 */
[----:B------:R0:W5:Y:S01]  /*09a0*/  LDG.E R14, desc[UR16][R2.64+0xc] ;  /* 0x00000c10020e7981 */ /* 0x000162000c1e1900 */
[----:B-1----:R-:W-:-:S02]  /*09b0*/  UIADD3 UR8, UP0, UPT, UR6, UR20, URZ ;  /* 0x0000001406087290 */ /* 0x002fc4000ff1e0ff */
[----:B------:R-:W-:Y:S02]  /*09c0*/  UIADD3 UR9, UP2, UPT, UR6, UR22, URZ ;  /* 0x0000001606097290 */ /* 0x000fe4000ff5e0ff */
[----:B--2---:R-:W-:Y:S02]  /*09d0*/  UIADD3 UR11, UP3, UPT, UR6, UR12, URZ ;  /* 0x0000000c060b7290 */ /* 0x004fe4000ff7e0ff */
[----:B------:R-:W-:Y:S02]  /*09e0*/  UIADD3.X UR6, UPT, UPT, UR7, UR21, URZ, UP0, !UPT ;  /* 0x0000001507067290 */ /* 0x000fe400087fe4ff */
[----:B------:R-:W-:Y:S02]  /*09f0*/  UIADD3.X UR10, UPT, UPT, UR7, UR23, URZ, UP2, !UPT ;  /* 0x00000017070a7290 */ /* 0x000fe400097fe4ff */
[----:B------:R-:W-:Y:S01]  /*0a00*/  UIADD3.X UR7, UPT, UPT, UR7, UR13, URZ, UP3, !UPT ;  /* 0x0000000d07077290 */ /* 0x000fe20009ffe4ff */
[----:B0-----:R-:W-:Y:S02]  /*0a10*/  IMAD.U32 R2, RZ, RZ, UR11 ;  /* 0x0000000bff027e24 */ /* 0x001fe4000f8e00ff */
[----:B------:R-:W-:Y:S01]  /*0a20*/  IMAD.U32 R7, RZ, RZ, UR6 ;  /* 0x00000006ff077e24 */ /* 0x000fe2000f8e00ff */
[----:B------:R-:W-:-:S02]  /*0a30*/  MOV R5, UR10 ;  /* 0x0000000a00057c02 */ /* 0x000fc40008000f00 */
[----:B------:R-:W-:Y:S01]  /*0a40*/  IMAD.U32 R3, RZ, RZ, UR7 ;  /* 0x00000007ff037e24 */ /* 0x000fe2000f8e00ff */
[-C--:B---3--:R-:W-:Y:S02]  /*0a50*/  ISETP.NE.AND P0, PT, R4, R13.reuse, PT ;  /* 0x0000000d0400720c */ /* 0x088fe40003f05270 */
[----:B------:R-:W-:Y:S02]  /*0a60*/  MOV R4, UR9 ;  /* 0x0000000900047c02 */ /* 0x000fe40008000f00 */
[-C--:B----4-:R-:W-:Y:S02]  /*0a70*/  ISETP.NE.AND P1, PT, R6, R13.reuse, PT ;  /* 0x0000000d0600720c */ /* 0x090fe40003f25270 */
[----:B------:R-:W-:Y:S02]  /*0a80*/  MOV R6, UR8 ;  /* 0x0000000800067c02 */ /* 0x000fe40008000f00 */
[-C--:B-----5:R-:W-:Y:S02]  /*0a90*/  ISETP.NE.AND P2, PT, R8, R13.reuse, PT ;  /* 0x0000000d0800720c */ /* 0x0a0fe40003f45270 */
[----:B------:R-:W-:-:S03]  /*0aa0*/  ISETP.NE.AND P3, PT, R14, R13, PT ;  /* 0x0000000d0e00720c */ /* 0x000fc60003f65270 */
[----:B------:R-:W2:Y:S04]  /*0ab0*/  @!P0 LDG.E R9, desc[UR16][R6.64] ;  /* 0x0000001006098981 */ /* 0x000ea8000c1e1900 */
[----:B------:R-:W3:Y:S04]  /*0ac0*/  @!P0 LDG.E R8, desc[UR16][R4.64] ;  /* 0x0000001004088981 */ /* 0x000ee8000c1e1900 */
[----:B------:R-:W4:Y:S04]  /*0ad0*/  @!P0 LDG.E R15, desc[UR16][R2.64] ;  /* 0x00000010020f8981 */ /* 0x000f28000c1e1900 */
[----:B------:R-:W5:Y:S04]  /*0ae0*/  @!P1 LDG.E R17, desc[UR16][R6.64+0x4] ;  /* 0x0000041006119981 */ /* 0x000f68000c1e1900 */
[----:B------:R-:W5:Y:S04]  /*0af0*/  @!P1 LDG.E R14, desc[UR16][R4.64+0x4] ;  /* 0x00000410040e9981 */ /* 0x000f68000c1e1900 */
[----:B------:R-:W5:Y:S04]  /*0b00*/  @!P1 LDG.E R19, desc[UR16][R2.64+0x4] ;  /* 0x0000041002139981 */ /* 0x000f68000c1e1900 */
[----:B------:R-:W5:Y:S04]  /*0b10*/  @!P2 LDG.E R21, desc[UR16][R6.64+0x8] ;  /* 0x000008100615a981 */ /* 0x000f68000c1e1900 */
[----:B------:R-:W5:Y:S04]  /*0b20*/  @!P2 LDG.E R16, desc[UR16][R4.64+0x8] ;  /* 0x000008100410a981 */ /* 0x000f68000c1e1900 */
[----:B------:R-:W5:Y:S04]  /*0b30*/  @!P2 LDG.E R23, desc[UR16][R2.64+0x8] ;  /* 0x000008100217a981 */ /* 0x000f68000c1e1900 */
[----:B------:R-:W5:Y:S04]  /*0b40*/  @!P3 LDG.E R25, desc[UR16][R6.64+0xc] ;  /* 0x00000c100619b981 */ /* 0x000f68000c1e1900 */
[----:B------:R-:W5:Y:S04]  /*0b50*/  @!P3 LDG.E R18, desc[UR16][R4.64+0xc] ;  /* 0x00000c100412b981 */ /* 0x000f68000c1e1900 */
[----:B------:R-:W5:Y:S01]  /*0b60*/  @!P3 LDG.E R27, desc[UR16][R2.64+0xc] ;  /* 0x00000c10021bb981 */ /* 0x000f62000c1e1900 */
[----:B------:R-:W-:-:S05]  /*0b70*/  @!P0 IADD3 R0, PT, PT, R0, 0x1, RZ ;  /* 0x0000000100008810 */ /* 0x000fca0007ffe0ff */
[----:B------:R-:W-:Y:S01]  /*0b80*/  @!P1 VIADD R0, R0, 0x1 ;  /* 0x0000000100009836 */ /* 0x000fe20000000000 */
[----:B------:R-:W-:-:S04]  /*0b90*/  UIADD3 UR4, UP0, UPT, UR4, 0x4, URZ ;  /* 0x0000000404047890 */ /* 0x000fc8000ff1e0ff */
[----:B------:R-:W-:Y:S01]  /*0ba0*/  @!P2 IADD3 R0, PT, PT, R0, 0x1, RZ ;  /* 0x000000010000a810 */ /* 0x000fe20007ffe0ff */
[----:B------:R-:W-:-:S04]  /*0bb0*/  UIADD3.X UR5, UPT, UPT, URZ, UR5, URZ, UP0, !UPT ;  /* 0x00000005ff057290 */ /* 0x000fc800087fe4ff */
[----:B------:R-:W-:Y:S02]  /*0bc0*/  @!P3 VIADD R0, R0, 0x1 ;  /* 0x000000010000b836 */ /* 0x000fe40000000000 */
[----:B--2---:R-:W-:Y:S01]  /*0bd0*/  @!P0 FADD R10, R10, R9 ;  /* 0x000000090a0a8221 */ /* 0x004fe20000000000 */
[----:B---3--:R-:W-:Y:S01]  /*0be0*/  @!P0 FADD R11, R11, R8 ;  /* 0x000000080b0b8221 */ /* 0x008fe20000000000 */
[----:B----4-:R-:W-:Y:S02]  /*0bf0*/  @!P0 FADD R12, R12, R15 ;  /* 0x0000000f0c0c8221 */ /* 0x010fe40000000000 */
[----:B-----5:R-:W-:Y:S01]  /*0c00*/  @!P1 FADD R10, R10, R17 ;  /* 0x000000110a0a9221 */ /* 0x020fe20000000000 */
[----:B------:R-:W-:Y:S01]  /*0c10*/  @!P1 FADD R11, R11, R14 ;  /* 0x0000000e0b0b9221 */ /* 0x000fe20000000000 */
[----:B------:R-:W-:Y:S02]  /*0c20*/  @!P1 FADD R12, R12, R19 ;  /* 0x000000130c0c9221 */ /* 0x000fe40000000000 */
[----:B------:R-:W-:Y:S01]  /*0c30*/  @!P2 FADD R10, R10, R21 ;  /* 0x000000150a0aa221 */ /* 0x000fe20000000000 */
[----:B------:R-:W-:Y:S01]  /*0c40*/  @!P2 FADD R11, R11, R16 ;  /* 0x000000100b0ba221 */ /* 0x000fe20000000000 */
[----:B------:R-:W-:-:S02]  /*0c50*/  @!P2 FADD R12, R12, R23 ;  /* 0x000000170c0ca221 */ /* 0x000fc40000000000 */
[----:B------:R-:W-:Y:S01]  /*0c60*/  @!P3 FADD R10, R10, R25 ;  /* 0x000000190a0ab221 */ /* 0x000fe20000000000 */
[----:B------:R-:W-:Y:S01]  /*0c70*/  @!P3 FADD R11, R11, R18 ;  /* 0x000000120b0bb221 */ /* 0x000fe20000000000 */
[----:B------:R-:W-:-:S07]  /*0c80*/  @!P3 FADD R12, R12, R27 ;  /* 0x0000001b0c0cb221 */ /* 0x000fce0000000000 */
.L_x_4:
[----:B------:R-:W-:Y:S05]  /*0c90*/  BRA.U !UP1, `(.L_x_1) ;  /* 0x00000005093c7547 */ /* 0x000fea000b800000 */
[----:B------:R-:W-:Y:S02]  /*0ca0*/  UISETP.NE.AND UP1, UPT, UR14, 0x1, UPT ;  /* 0x000000010e00788c */ /* 0x000fe4000bf25270 */
[----:B------:R-:W-:-:S04]  /*0cb0*/  ULOP3.LUT UR6, UR15, 0x1, URZ, 0xc0, !UPT ;  /* 0x000000010f067892 */ /* 0x000fc8000f8ec0ff */
[----:B------:R-:W-:-:S03]  /*0cc0*/  UISETP.NE.U32.AND UP0, UPT, UR6, 0x1, UPT ;  /* 0x000000010600788c */ /* 0x000fc6000bf05070 */
[----:B------:R-:W-:Y:S08]  /*0cd0*/  BRA.U !UP1, `(.L_x_5) ;  /* 0x0000000109a47547 */ /* 0x000ff0000b800000 */
[----:B------:R-:W0:Y:S01]  /*0ce0*/  LDCU.64 UR8, c[0x0][0x3a0] ;  /* 0x00007400ff0877ac */ /* 0x000e220008000a00 */
[----:B------:R-:W-:Y:S02]  /*0cf0*/  USHF.L.U32 UR7, UR4, 0x2, URZ ;  /* 0x0000000204077899 */ /* 0x000fe400080006ff */
[----:B------:R-:W-:Y:S01]  /*0d00*/  USHF.L.U64.HI UR6, UR4, 0x2, UR5 ;  /* 0x0000000204067899 */ /* 0x000fe20008010205 */
[----:B------:R-:W1:Y:S01]  /*0d10*/  LDCU.64 UR12, c[0x0][0x390] ;  /* 0x00007200ff0c77ac */ /* 0x000e620008000a00 */
[----:B0-----:R-:W-:-:S04]  /*0d20*/  UIADD3 UR8, UP1, UPT, UR7, UR8, URZ ;  /* 0x0000000807087290 */ /* 0x001fc8000ff3e0ff */
[----:B------:R-:W-:Y:S02]  /*0d30*/  UIADD3.X UR9, UPT, UPT, UR6, UR9, URZ, UP1, !UPT ;  /* 0x0000000906097290 */ /* 0x000fe40008ffe4ff */
[----:B------:R-:W-:-:S04]  /*0d40*/  MOV R2, UR8 ;  /* 0x0000000800027c02 */ /* 0x000fc80008000f00 */
[----:B------:R-:W-:-:S05]  /*0d50*/  IMAD.U32 R3, RZ, RZ, UR9 ;  /* 0x00000009ff037e24 */ /* 0x000fca000f8e00ff */
[----:B------:R-:W2:Y:S01]  /*0d60*/  LDG.E R4, desc[UR16][R2.64] ;  /* 0x0000001002047981 */ /* 0x000ea2000c1e1900 */
[----:B------:R-:W0:Y:S03]  /*0d70*/  LDCU.128 UR8, c[0x0][0x380] ;  /* 0x00007000ff0877ac */ /* 0x000e260008000c00 */
[----:B------:R3:W4:Y:S01]  /*0d80*/  LDG.E R6, desc[UR16][R2.64+0x4] ;  /* 0x0000041002067981 */ /* 0x000722000c1e1900 */
[----:B-1----:R-:W-:-:S04]  /*0d90*/  UIADD3 UR12, UP3, UPT, UR7, UR12, URZ ;  /* 0x0000000c070c7290 */ /* 0x002fc8000ff7e0ff */
[----:B------:R-:W-:-:S06]  /*0da0*/  UIADD3.X UR13, UPT, UPT, UR6, UR13, URZ, UP3, !UPT ;  /* 0x0000000d060d7290 */ /* 0x000fcc0009ffe4ff */
[----:B------:R-:W-:Y:S01]  /*0db0*/  IMAD.U32 R7, RZ, RZ, UR13 ;  /* 0x0000000dff077e24 */ /* 0x000fe2000f8e00ff */
[----:B0-----:R-:W-:Y:S02]  /*0dc0*/  UIADD3 UR8, UP1, UPT, UR7, UR8, URZ ;  /* 0x0000000807087290 */ /* 0x001fe4000ff3e0ff */
[----:B------:R-:W-:Y:S02]  /*0dd0*/  UIADD3 UR10, UP2, UPT, UR7, UR10, URZ ;  /* 0x0000000a070a7290 */ /* 0x000fe4000ff5e0ff */
[----:B------:R-:W-:Y:S02]  /*0de0*/  UIADD3.X UR9, UPT, UPT, UR6, UR9, URZ, UP1, !UPT ;  /* 0x0000000906097290 */ /* 0x000fe40008ffe4ff */
[----:B------:R-:W-:Y:S01]  /*0df0*/  UIADD3.X UR11, UPT, UPT, UR6, UR11, URZ, UP2, !UPT ;  /* 0x0000000b060b7290 */ /* 0x000fe200097fe4ff */
[----:B---3--:R-:W-:-:S03]  /*0e00*/  MOV R2, UR8 ;  /* 0x0000000800027c02 */ /* 0x008fc60008000f00 */
[----:B------:R-:W-:Y:S02]  /*0e10*/  IMAD.U32 R3, RZ, RZ, UR9 ;  /* 0x00000009ff037e24 */ /* 0x000fe4000f8e00ff */
[----:B------:R-:W-:Y:S02]  /*0e20*/  MOV R5, UR11 ;  /* 0x0000000b00057c02 */ /* 0x000fe40008000f00 */
[-C--:B--2---:R-:W-:Y:S01]  /*0e30*/  ISETP.NE.AND P0, PT, R4, R13.reuse, PT ;  /* 0x0000000d0400720c */ /* 0x084fe20003f05270 */
[----:B------:R-:W-:Y:S01]  /*0e40*/  IMAD.U32 R4, RZ, RZ, UR10 ;  /* 0x0000000aff047e24 */ /* 0x000fe2000f8e00ff */
[----:B----4-:R-:W-:Y:S02]  /*0e50*/  ISETP.NE.AND P1, PT, R6, R13, PT ;  /* 0x0000000d0600720c */ /* 0x010fe40003f25270 */
[----:B------:R-:W-:-:S09]  /*0e60*/  MOV R6, UR12 ;  /* 0x0000000c00067c02 */ /* 0x000fd20008000f00 */
[----:B------:R-:W2:Y:S04]  /*0e70*/  @!P0 LDG.E R9, desc[UR16][R2.64] ;  /* 0x0000001002098981 */ /* 0x000ea8000c1e1900 */
[----:B------:R-:W3:Y:S04]  /*0e80*/  @!P0 LDG.E R8, desc[UR16][R4.64] ;  /* 0x0000001004088981 */ /* 0x000ee8000c1e1900 */
[----:B------:R-:W4:Y:S04]  /*0e90*/  @!P0 LDG.E R15, desc[UR16][R6.64] ;  /* 0x00000010060f8981 */ /* 0x000f28000c1e1900 */
[----:B------:R-:W5:Y:S04]  /*0ea0*/  @!P1 LDG.E R17, desc[UR16][R2.64+0x4] ;  /* 0x0000041002119981 */ /* 0x000f68000c1e1900 */
[----:B------:R-:W5:Y:S04]  /*0eb0*/  @!P1 LDG.E R14, desc[UR16][R4.64+0x4] ;  /* 0x00000410040e9981 */ /* 0x000f68000c1e1900 */
[----:B------:R-:W5:Y:S01]  /*0ec0*/  @!P1 LDG.E R19, desc[UR16][R6.64+0x4] ;  /* 0x0000041006139981 */ /* 0x000f62000c1e1900 */
[----:B------:R-:W-:Y:S01]  /*0ed0*/  @!P0 IADD3 R0, PT, PT, R0, 0x1, RZ ;  /* 0x0000000100008810 */ /* 0x000fe20007ffe0ff */
[----:B------:R-:W-:-:S04]  /*0ee0*/  UIADD3 UR4, UP1, UPT, UR4, 0x2, URZ ;  /* 0x0000000204047890 */ /* 0x000fc8000ff3e0ff */
[----:B------:R-:W-:Y:S01]  /*0ef0*/  @!P1 VIADD R0, R0, 0x1 ;  /* 0x0000000100009836 */ /* 0x000fe20000000000 */
[----:B------:R-:W-:Y:S01]  /*0f00*/  UIADD3.X UR5, UPT, UPT, URZ, UR5, URZ, UP1, !UPT ;  /* 0x00000005ff057290 */ /* 0x000fe20008ffe4ff */
[----:B--2---:R-:W-:Y:S01]  /*0f10*/  @!P0 FADD R10, R10, R9 ;  /* 0x000000090a0a8221 */ /* 0x004fe20000000000 */
[----:B---3--:R-:W-:Y:S01]  /*0f20*/  @!P0 FADD R11, R11, R8 ;  /* 0x000000080b0b8221 */ /* 0x008fe20000000000 */
[----:B----4-:R-:W-:Y:S02]  /*0f30*/  @!P0 FADD R12, R12, R15 ;  /* 0x0000000f0c0c8221 */ /* 0x010fe40000000000 */
[----:B-----5:R-:W-:Y:S01]  /*0f40*/  @!P1 FADD R10, R10, R17 ;  /* 0x000000110a0a9221 */ /* 0x020fe20000000000 */
[----:B------:R-:W-:Y:S01]  /*0f50*/  @!P1 FADD R11, R11, R14 ;  /* 0x0000000e0b0b9221 */ /* 0x000fe20000000000 */
[----:B------:R-:W-:-:S07]  /*0f60*/  @!P1 FADD R12, R12, R19 ;  /* 0x000000130c0c9221 */ /* 0x000fce0000000000 */
.L_x_5:
[----:B------:R-:W-:Y:S05]  /*0f70*/  BRA.U UP0, `(.L_x_1) ;  /* 0x0000000100847547 */ /* 0x000fea000b800000 */
[----:B------:R-:W0:Y:S01]  /*0f80*/  LDCU.64 UR6, c[0x0][0x3a0] ;  /* 0x00007400ff0677ac */ /* 0x000e220008000a00 */
[----:B------:R-:W-:Y:S02]  /*0f90*/  USHF.L.U32 UR11, UR4, 0x2, URZ ;  /* 0x00000002040b7899 */ /* 0x000fe400080006ff */
[----:B------:R-:W-:Y:S02]  /*0fa0*/  USHF.L.U64.HI UR10, UR4, 0x2, UR5 ;  /* 0x00000002040a7899 */ /* 0x000fe40008010205 */
[----:B0-----:R-:W-:-:S04]  /*0fb0*/  UIADD3 UR4, UP0, UPT, UR11, UR6, URZ ;  /* 0x000000060b047290 */ /* 0x001fc8000ff1e0ff */
[----:B------:R-:W-:Y:S02]  /*0fc0*/  UIADD3.X UR5, UPT, UPT, UR10, UR7, URZ, UP0, !UPT ;  /* 0x000000070a057290 */ /* 0x000fe400087fe4ff */
[----:B------:R-:W-:-:S04]  /*0fd0*/  MOV R2, UR4 ;  /* 0x0000000400027c02 */ /* 0x000fc80008000f00 */
[----:B------:R-:W-:-:S05]  /*0fe0*/  IMAD.U32 R3, RZ, RZ, UR5 ;  /* 0x00000005ff037e24 */ /* 0x000fca000f8e00ff */
[----:B------:R-:W2:Y:S01]  /*0ff0*/  LDG.E R2, desc[UR16][R2.64] ;  /* 0x0000001002027981 */ /* 0x000ea2000c1e1900 */
[----:B------:R-:W-:Y:S01]  /*1000*/  BSSY.RECONVERGENT B0, `(.L_x_1) ;  /* 0x0000018000007945 */ /* 0x000fe20003800200 */
[----:B--2---:R-:W-:-:S13]  /*1010*/  ISETP.NE.AND P0, PT, R2, R13, PT ;  /* 0x0000000d0200720c */ /* 0x004fda0003f05270 */
[----:B------:R-:W-:Y:S05]  /*1020*/  @P0 BRA `(.L_x_6) ;  /* 0x0000000000540947 */ /* 0x000fea0003800000 */
[----:B------:R-:W0:Y:S01]  /*1030*/  LDCU.128 UR4, c[0x0][0x380] ;  /* 0x00007000ff0477ac */ /* 0x000e220008000c00 */
[----:B------:R-:W1:Y:S01]  /*1040*/  LDCU.64 UR12, c[0x0][0x390] ;  /* 0x00007200ff0c77ac */ /* 0x000e620008000a00 */
[----:B0-----:R-:W-:Y:S02]  /*1050*/  UIADD3 UR8, UP0, UPT, UR11, UR4, URZ ;  /* 0x000000040b087290 */ /* 0x001fe4000ff1e0ff */
[----:B------:R-:W-:Y:S02]  /*1060*/  UIADD3 UR6, UP1, UPT, UR11, UR6, URZ ;  /* 0x000000060b067290 */ /* 0x000fe4000ff3e0ff */
[----:B-1----:R-:W-:Y:S02]  /*1070*/  UIADD3 UR4, UP2, UPT, UR11, UR12, URZ ;  /* 0x0000000c0b047290 */ /* 0x002fe4000ff5e0ff */
[----:B------:R-:W-:Y:S01]  /*1080*/  UIADD3.X UR9, UPT, UPT, UR10, UR5, URZ, UP0, !UPT ;  /* 0x000000050a097290 */ /* 0x000fe200087fe4ff */
[----:B------:R-:W-:Y:S01]  /*1090*/  MOV R2, UR8 ;  /* 0x0000000800027c02 */ /* 0x000fe20008000f00 */
[----:B------:R-:W-:Y:S01]  /*10a0*/  UIADD3.X UR5, UPT, UPT, UR10, UR13, URZ, UP2, !UPT ;  /* 0x0000000d0a057290 */ /* 0x000fe200097fe4ff */
[----:B------:R-:W-:Y:S01]  /*10b0*/  IMAD.U32 R4, RZ, RZ, UR6 ;  /* 0x00000006ff047e24 */ /* 0x000fe2000f8e00ff */
[----:B------:R-:W-:Y:S01]  /*10c0*/  UIADD3.X UR7, UPT, UPT, UR10, UR7, URZ, UP1, !UPT ;  /* 0x000000070a077290 */ /* 0x000fe20008ffe4ff */
[----:B------:R-:W-:Y:S01]  /*10d0*/  MOV R6, UR4 ;  /* 0x0000000400067c02 */ /* 0x000fe20008000f00 */
[----:B------:R-:W-:-:S02]  /*10e0*/  IMAD.U32 R3, RZ, RZ, UR9 ;  /* 0x00000009ff037e24 */ /* 0x000fc4000f8e00ff */
[----:B------:R-:W-:Y:S02]  /*10f0*/  IMAD.U32 R7, RZ, RZ, UR5 ;  /* 0x00000005ff077e24 */ /* 0x000fe4000f8e00ff */
[----:B------:R-:W-:Y:S02]  /*1100*/  MOV R5, UR7 ;  /* 0x0000000700057c02 */ /* 0x000fe40008000f00 */
[----:B------:R-:W2:Y:S04]  /*1110*/  LDG.E R3, desc[UR16][R2.64] ;  /* 0x0000001002037981 */ /* 0x000ea8000c1e1900 */
[----:B------:R-:W3:Y:S04]  /*1120*/  LDG.E R4, desc[UR16][R4.64] ;  /* 0x0000001004047981 */ /* 0x000ee8000c1e1900 */
[----:B------:R-:W4:Y:S01]  /*1130*/  LDG.E R7, desc[UR16][R6.64] ;  /* 0x0000001006077981 */ /* 0x000f22000c1e1900 */
[----:B------:R-:W-:Y:S01]  /*1140*/  IADD3 R0, PT, PT, R0, 0x1, RZ ;  /* 0x0000000100007810 */ /* 0x000fe20007ffe0ff */
[----:B--2---:R-:W-:Y:S01]  /*1150*/  FADD R10, R10, R3 ;  /* 0x000000030a0a7221 */ /* 0x004fe20000000000 */
[----:B---3--:R-:W-:Y:S01]  /*1160*/  FADD R11, R11, R4 ;  /* 0x000000040b0b7221 */ /* 0x008fe20000000000 */
[----:B----4-:R-:W-:-:S07]  /*1170*/  FADD R12, R12, R7 ;  /* 0x000000070c0c7221 */ /* 0x010fce0000000000 */
.L_x_6:
[----:B------:R-:W-:Y:S05]  /*1180*/  BSYNC.RECONVERGENT B0 ;  /* 0x0000000000007941 */ /* 0x000fea0003800200 */
.L_x_1:
[----:B------:R-:W-:-:S13]  /*1190*/  ISETP.NE.AND P0, PT, R0, RZ, PT ;  /* 0x000000ff0000720c */ /* 0x000fda0003f05270 */
[----:B------:R-:W-:Y:S05]  /*11a0*/  @!P0 EXIT ;  /* 0x000000000000894d */ /* 0x000fea0003800000 */
[----:B------:R-:W-:Y:S01]  /*11b0*/  I2FP.F32.S32 R5, R0 ;  /* 0x0000000000057245 */ /* 0x000fe20000201400 */
[----:B------:R-:W-:Y:S03]  /*11c0*/  BSSY.RECONVERGENT B0, `(.L_x_7) ;  /* 0x000000d000007945 */ /* 0x000fe60003800200 */
[----:B------:R-:W0:Y:S08]  /*11d0*/  MUFU.RCP R0, R5 ;  /* 0x0000000500007308 */ /* 0x000e300000001000 */
[----:B------:R-:W1:Y:S01]  /*11e0*/  FCHK P0, R10, R5 ;  /* 0x000000050a007302 */ /* 0x000e620000000000 */
[----:B0-----:R-:W-:-:S04]  /*11f0*/  FFMA R3, -R5, R0, 1 ;  /* 0x3f80000005037423 */ /* 0x001fc80000000100 */
[----:B------:R-:W-:-:S04]  /*1200*/  FFMA R3, R0, R3, R0 ;  /* 0x0000000300037223 */ /* 0x000fc80000000000 */
[----:B------:R-:W-:-:S04]  /*1210*/  FFMA R2, R3, R10, RZ ;  /* 0x0000000a03027223 */ /* 0x000fc800000000ff */
[----:B------:R-:W-:-:S04]  /*1220*/  FFMA R7, -R5, R2, R10 ;  /* 0x0000000205077223 */ /* 0x000fc8000000010a */
[----:B------:R-:W-:Y:S01]  /*1230*/  FFMA R2, R3, R7, R2 ;  /* 0x0000000703027223 */ /* 0x000fe20000000002 */
[----:B-1----:R-:W-:Y:S06]  /*1240*/  @!P0 BRA `(.L_x_8) ;  /* 0x0000000000108947 */ /* 0x002fec0003800000 */
[----:B------:R-:W-:Y:S02]  /*1250*/  MOV R3, R5 ;  /* 0x0000000500037202 */ /* 0x000fe40000000f00 */
[----:B------:R-:W-:-:S07]  /*1260*/  MOV R6, 0x1280 ;  /* 0x0000128000067802 */ /* 0x000fce0000000f00 */
[----:B------:R-:W-:Y:S05]  /*1270*/  CALL.REL.NOINC `($__internal_0_$__cuda_sm3x_div_rn_noftz_f32_slowpath) ;  /* 0x0000000000e07944 */ /* 0x000fea0003c00000 */
[----:B------:R-:W-:-:S07]  /*1280*/  IMAD.MOV.U32 R2, RZ, RZ, R0 ;  /* 0x000000ffff027224 */ /* 0x000fce00078e0000 */
.L_x_8:
[----:B------:R-:W-:Y:S05]  /*1290*/  BSYNC.RECONVERGENT B0 ;  /* 0x0000000000007941 */ /* 0x000fea0003800200 */
.L_x_7:
[----:B------:R-:W0:Y:S01]  /*12a0*/  MUFU.RCP R0, R5 ;  /* 0x0000000500007308 */ /* 0x000e220000001000 */
[----:B------:R-:W-:Y:S07]  /*12b0*/  BSSY.RECONVERGENT B0, `(.L_x_9) ;  /* 0x000000d000007945 */ /* 0x000fee0003800200 */
        /* <DEDUP_REMOVED lines=8> */
[----:B------:R-:W-:Y:S02]  /*1340*/  MOV R3, R5 ;  /* 0x0000000500037202 */ /* 0x000fe40000000f00 */
[----:B------:R-:W-:-:S07]  /*1350*/  MOV R6, 0x1370 ;  /* 0x0000137000067802 */ /* 0x000fce0000000f00 */
[----:B------:R-:W-:Y:S05]  /*1360*/  CALL.REL.NOINC `($__internal_0_$__cuda_sm3x_div_rn_noftz_f32_slowpath) ;  /* 0x0000000000a47944 */ /* 0x000fea0003c00000 */
[----:B------:R-:W-:-:S07]  /*1370*/  IMAD.MOV.U32 R4, RZ, RZ, R0 ;  /* 0x000000ffff047224 */ /* 0x000fce00078e0000 */
.L_x_10:
[----:B------:R-:W-:Y:S05]  /*1380*/  BSYNC.RECONVERGENT B0 ;  /* 0x0000000000007941 */ /* 0x000fea0003800200 */
.L_x_9:
        /* <DEDUP_REMOVED lines=14> */
.L_x_12:
[----:B------:R-:W-:Y:S05]  /*1470*/  BSYNC.RECONVERGENT B0 ;  /* 0x0000000000007941 */ /* 0x000fea0003800200 */
.L_x_11:
[----:B------:R-:W0:Y:S08]  /*1480*/  LDC.64 R6, c[0x0][0x3b0] ;  /* 0x0000ec00ff067b82 */ /* 0x000e300000000a00 */
[----:B------:R-:W1:Y:S08]  /*1490*/  LDC.64 R8, c[0x0][0x3a8] ;  /* 0x0000ea00ff087b82 */ /* 0x000e700000000a00 */
[----:B------:R-:W2:Y:S01]  /*14a0*/  LDC.64 R10, c[0x0][0x3b8] ;  /* 0x0000ee00ff0a7b82 */ /* 0x000ea20000000a00 */
[----:B0-----:R-:W-:-:S05]  /*14b0*/  IMAD.WIDE.U32 R6, R13, 0x4, R6 ;  /* 0x000000040d067825 */ /* 0x001fca00078e0006 */
[----:B------:R-:W3:Y:S01]  /*14c0*/  LDG.E R15, desc[UR16][R6.64] ;  /* 0x00000010060f7981 */ /* 0x000ee2000c1e1900 */
[----:B-1----:R-:W-:-:S05]  /*14d0*/  IMAD.WIDE.U32 R8, R13, 0x4, R8 ;  /* 0x000000040d087825 */ /* 0x002fca00078e0008 */
[----:B------:R-:W4:Y:S01]  /*14e0*/  LDG.E R5, desc[UR16][R8.64] ;  /* 0x0000001008057981 */ /* 0x000f22000c1e1900 */
[----:B--2---:R-:W-:-:S05]  /*14f0*/  IMAD.WIDE.U32 R10, R13, 0x4, R10 ;  /* 0x000000040d0a7825 */ /* 0x004fca00078e000a */
[----:B------:R-:W2:Y:S01]  /*1500*/  LDG.E R0, desc[UR16][R10.64] ;  /* 0x000000100a007981 */ /* 0x000ea2000c1e1900 */
[----:B---3--:R-:W-:-:S04]  /*1510*/  FADD R15, -R15, R4 ;  /* 0x000000040f0f7221 */ /* 0x008fc80000000100 */
[----:B------:R-:W-:Y:S01]  /*1520*/  FMUL R12, R15, R15 ;  /* 0x0000000f0f0c7220 */ /* 0x000fe20000400000 */
[----:B----4-:R-:W-:-:S04]  /*1530*/  FADD R5, -R5, R2 ;  /* 0x0000000205057221 */ /* 0x010fc80000000100 */
[----:B------:R-:W-:Y:S01]  /*1540*/  FFMA R5, R5, R5, R12 ;  /* 0x0000000505057223 */ /* 0x000fe2000000000c */
[----:B--2---:R-:W-:-:S04]  /*1550*/  FADD R0, -R0, R3 ;  /* 0x0000000300007221 */ /* 0x004fc80000000100 */
[----:B------:R-:W-:-:S05]  /*1560*/  FFMA R5, R0, R0, R5 ;  /* 0x0000000000057223 */ /* 0x000fca0000000005 */
[----:B------:R-:W-:-:S13]  /*1570*/  FSETP.GT.AND P0, PT, R5, 9.9999997473787516356e-05, PT ;  /* 0x38d1b7170500780b */ /* 0x000fda0003f04000 */
[----:B------:R-:W-:Y:S05]  /*1580*/  @!P0 EXIT ;  /* 0x000000000000894d */ /* 0x000fea0003800000 */
[----:B------:R-:W0:Y:S01]  /*1590*/  LDC.64 R12, c[0x0][0x3c0] ;  /* 0x0000f000ff0c7b82 */ /* 0x000e220000000a00 */
[----:B------:R-:W-:Y:S01]  /*15a0*/  HFMA2 R0, -RZ, RZ, 0, 5.9604644775390625e-08 ;  /* 0x00000001ff007431 */ /* 0x000fe200000001ff */
[----:B------:R-:W-:Y:S04]  /*15b0*/  STG.E desc[UR16][R8.64], R2 ;  /* 0x0000000208007986 */ /* 0x000fe8000c101910 */
[----:B------:R-:W-:Y:S04]  /*15c0*/  STG.E desc[UR16][R6.64], R4 ;  /* 0x0000000406007986 */ /* 0x000fe8000c101910 */
[----:B------:R-:W-:Y:S04]  /*15d0*/  STG.E desc[UR16][R10.64], R3 ;  /* 0x000000030a007986 */ /* 0x000fe8000c101910 */
[----:B0-----:R-:W-:Y:S01]  /*15e0*/  STG.E.U8 desc[UR16][R12.64], R0 ;  /* 0x000000000c007986 */ /* 0x001fe2000c101110 */
[----:B------:R-:W-:Y:S05]  /*15f0*/  EXIT ;  /* 0x000000000000794d */ /* 0x000fea0003800000 */
        .weak           $__internal_0_$__cuda_sm3x_div_rn_noftz_f32_slowpath
        .type           $__internal_0_$__cuda_sm3x_div_rn_noftz_f32_slowpath,@function
        .size           $__internal_0_$__cuda_sm3x_div_rn_noftz_f32_slowpath,(.L_x_31 - $__internal_0_$__cuda_sm3x_div_rn_noftz_f32_slowpath)
$__internal_0_$__cuda_sm3x_div_rn_noftz_f32_slowpath:
[----:B------:R-:W-:Y:S01]  /*1600*/  SHF.R.U32.HI R8, RZ, 0x17, R3 ;  /* 0x00000017ff087819 */ /* 0x000fe20000011603 */
[----:B------:R-:W-:Y:S01]  /*1610*/  BSSY.RECONVERGENT B1, `(.L_x_13) ;  /* 0x0000062000017945 */ /* 0x000fe20003800200 */
[----:B------:R-:W-:Y:S02]  /*1620*/  SHF.R.U32.HI R0, RZ, 0x17, R10 ;  /* 0x00000017ff007819 */ /* 0x000fe4000001160a */
[----:B------:R-:W-:Y:S02]  /*1630*/  LOP3.LUT R8, R8, 0xff, RZ, 0xc0, !PT ;  /* 0x000000ff08087812 */ /* 0x000fe400078ec0ff */
[----:B------:R-:W-:Y:S02]  /*1640*/  LOP3.LUT R16, R0, 0xff, RZ, 0xc0, !PT ;  /* 0x000000ff00107812 */ /* 0x000fe400078ec0ff */
[----:B------:R-:W-:-:S03]  /*1650*/  IADD3 R9, PT, PT, R8, -0x1, RZ ;  /* 0xffffffff08097810 */ /* 0x000fc60007ffe0ff */
[----:B------:R-:W-:Y:S01]  /*1660*/  VIADD R0, R16, 0xffffffff ;  /* 0xffffffff10007836 */ /* 0x000fe20000000000 */
[----:B------:R-:W-:-:S04]  /*1670*/  ISETP.GT.U32.AND P0, PT, R9, 0xfd, PT ;  /* 0x000000fd0900780c */ /* 0x000fc80003f04070 */
[----:B------:R-:W-:-:S13]  /*1680*/  ISETP.GT.U32.OR P0, PT, R0, 0xfd, P0 ;  /* 0x000000fd0000780c */ /* 0x000fda0000704470 */
[----:B------:R-:W-:Y:S01]  /*1690*/  @!P0 MOV R7, RZ ;  /* 0x000000ff00078202 */ /* 0x000fe20000000f00 */
[----:B------:R-:W-:Y:S06]  /*16a0*/  @!P0 BRA `(.L_x_14) ;  /* 0x00000000005c8947 */ /* 0x000fec0003800000 */
[----:B------:R-:W-:Y:S02]  /*16b0*/  FSETP.GTU.FTZ.AND P0, PT, |R10|, +INF , PT ;  /* 0x7f8000000a00780b */ /* 0x000fe40003f1c200 */
[----:B------:R-:W-:-:S04]  /*16c0*/  FSETP.GTU.FTZ.AND P1, PT, |R3|, +INF , PT ;  /* 0x7f8000000300780b */ /* 0x000fc80003f3c200 */
[----:B------:R-:W-:-:S13]  /*16d0*/  PLOP3.LUT P0, PT, P0, P1, PT, 0xf8, 0x8f ;  /* 0x00000000008f781c */ /* 0x000fda0000703f70 */
[----:B------:R-:W-:Y:S05]  /*16e0*/  @P0 BRA `(.L_x_15) ;  /* 0x00000004004c0947 */ /* 0x000fea0003800000 */
[----:B------:R-:W-:-:S13]  /*16f0*/  LOP3.LUT P0, RZ, R3, 0x7fffffff, R10, 0xc8, !PT ;  /* 0x7fffffff03ff7812 */ /* 0x000fda000780c80a */
[----:B------:R-:W-:Y:S05]  /*1700*/  @!P0 BRA `(.L_x_16) ;  /* 0x00000004003c8947 */ /* 0x000fea0003800000 */
[C---:B------:R-:W-:Y:S02]  /*1710*/  FSETP.NEU.FTZ.AND P0, PT, |R10|.reuse, +INF , PT ;  /* 0x7f8000000a00780b */ /* 0x040fe40003f1d200 */
[----:B------:R-:W-:Y:S02]  /*1720*/  FSETP.NEU.FTZ.AND P2, PT, |R3|, +INF , PT ;  /* 0x7f8000000300780b */ /* 0x000fe40003f5d200 */
[----:B------:R-:W-:-:S11]  /*1730*/  FSETP.NEU.FTZ.AND P1, PT, |R10|, +INF , PT ;  /* 0x7f8000000a00780b */ /* 0x000fd60003f3d200 */
[----:B------:R-:W-:Y:S05]  /*1740*/  @!P2 BRA !P0, `(.L_x_16) ;  /* 0x00000004002ca947 */ /* 0x000fea0004000000 */
[----:B------:R-:W-:-:S04]  /*1750*/  LOP3.LUT P0, RZ, R10, 0x7fffffff, RZ, 0xc0, !PT ;  /* 0x7fffffff0aff7812 */ /* 0x000fc8000780c0ff */
[----:B------:R-:W-:-:S13]  /*1760*/  PLOP3.LUT P0, PT, P2, P0, PT, 0x2f, 0xf2 ;  /* 0x0000000000f2781c */ /* 0x000fda0001700577 */
[----:B------:R-:W-:Y:S05]  /*1770*/  @P0 BRA `(.L_x_17) ;  /* 0x0000000400180947 */ /* 0x000fea0003800000 */
[----:B------:R-:W-:-:S04]  /*1780*/  LOP3.LUT P0, RZ, R3, 0x7fffffff, RZ, 0xc0, !PT ;  /* 0x7fffffff03ff7812 */ /* 0x000fc8000780c0ff */
[----:B------:R-:W-:-:S13]  /*1790*/  PLOP3.LUT P0, PT, P1, P0, PT, 0x2f, 0xf2 ;  /* 0x0000000000f2781c */ /* 0x000fda0000f00577 */
[----:B------:R-:W-:Y:S05]  /*17a0*/  @P0 BRA `(.L_x_18) ;  /* 0x0000000400000947 */ /* 0x000fea0003800000 */
[----:B------:R-:W-:Y:S02]  /*17b0*/  ISETP.GE.AND P0, PT, R0, RZ, PT ;  /* 0x000000ff0000720c */ /* 0x000fe40003f06270 */
[----:B------:R-:W-:-:S11]  /*17c0*/  ISETP.GE.AND P1, PT, R9, RZ, PT ;  /* 0x000000ff0900720c */ /* 0x000fd60003f26270 */
[----:B------:R-:W-:Y:S01]  /*17d0*/  @P0 MOV R7, RZ ;  /* 0x000000ff00070202 */ /* 0x000fe20000000f00 */
[----:B------:R-:W-:Y:S02]  /*17e0*/  @!P0 IMAD.MOV.U32 R7, RZ, RZ, -0x40 ;  /* 0xffffffc0ff078424 */ /* 0x000fe400078e00ff */
[----:B------:R-:W-:Y:S01]  /*17f0*/  @!P0 FFMA R10, R10, 1.84467440737095516160e+19, RZ ;  /* 0x5f8000000a0a8823 */ /* 0x000fe200000000ff */
[----:B------:R-:W-:Y:S02]  /*1800*/  @!P1 FFMA R3, R3, 1.84467440737095516160e+19, RZ ;  /* 0x5f80000003039823 */ /* 0x000fe400000000ff */
[----:B------:R-:W-:-:S07]  /*1810*/  @!P1 IADD3 R7, PT, PT, R7, 0x40, RZ ;  /* 0x0000004007079810 */ /* 0x000fce0007ffe0ff */
.L_x_14:
[----:B------:R-:W-:Y:S01]  /*1820*/  LEA R0, R8, 0xc0800000, 0x17 ;  /* 0xc080000008007811 */ /* 0x000fe200078eb8ff */
[----:B------:R-:W-:Y:S03]  /*1830*/  BSSY.RECONVERGENT B2, `(.L_x_19) ;  /* 0x0000036000027945 */ /* 0x000fe60003800200 */
[----:B------:R-:W-:Y:S01]  /*1840*/  IADD3 R9, PT, PT, -R0, R3, RZ ;  /* 0x0000000300097210 */ /* 0x000fe20007ffe1ff */
[----:B------:R-:W-:-:S03]  /*1850*/  VIADD R3, R16, 0xffffff81 ;  /* 0xffffff8110037836 */ /* 0x000fc60000000000 */
[----:B------:R-:W0:Y:S01]  /*1860*/  MUFU.RCP R14, R9 ;  /* 0x00000009000e7308 */ /* 0x000e220000001000 */
[----:B------:R-:W-:Y:S01]  /*1870*/  FADD.FTZ R15, -R9, -RZ ;  /* 0x800000ff090f7221 */ /* 0x000fe20000010100 */
[C---:B------:R-:W-:Y:S01]  /*1880*/  IMAD R0, R3.reuse, -0x800000, R10 ;  /* 0xff80000003007824 */ /* 0x040fe200078e020a */
[----:B------:R-:W-:-:S04]  /*1890*/  IADD3 R8, PT, PT, R3, 0x7f, -R8 ;  /* 0x0000007f03087810 */ /* 0x000fc80007ffe808 */
[----:B------:R-:W-:Y:S01]  /*18a0*/  IADD3 R8, PT, PT, R8, R7, RZ ;  /* 0x0000000708087210 */ /* 0x000fe20007ffe0ff */
[----:B0-----:R-:W-:-:S04]  /*18b0*/  FFMA R17, R14, R15, 1 ;  /* 0x3f8000000e117423 */ /* 0x001fc8000000000f */
[----:B------:R-:W-:-:S04]  /*18c0*/  FFMA R19, R14, R17, R14 ;  /* 0x000000110e137223 */ /* 0x000fc8000000000e */
[----:B------:R-:W-:-:S04]  /*18d0*/  FFMA R10, R0, R19, RZ ;  /* 0x00000013000a7223 */ /* 0x000fc800000000ff */
[----:B------:R-:W-:-:S04]  /*18e0*/  FFMA R17, R15, R10, R0 ;  /* 0x0000000a0f117223 */ /* 0x000fc80000000000 */
[----:B------:R-:W-:-:S04]  /*18f0*/  FFMA R10, R19, R17, R10 ;  /* 0x00000011130a7223 */ /* 0x000fc8000000000a */
[----:B------:R-:W-:-:S04]  /*1900*/  FFMA R15, R15, R10, R0 ;  /* 0x0000000a0f0f7223 */ /* 0x000fc80000000000 */
[----:B------:R-:W-:-:S05]  /*1910*/  FFMA R0, R19, R15, R10 ;  /* 0x0000000f13007223 */ /* 0x000fca000000000a */
[----:B------:R-:W-:-:S04]  /*1920*/  SHF.R.U32.HI R3, RZ, 0x17, R0 ;  /* 0x00000017ff037819 */ /* 0x000fc80000011600 */
[----:B------:R-:W-:-:S04]  /*1930*/  LOP3.LUT R3, R3, 0xff, RZ, 0xc0, !PT ;  /* 0x000000ff03037812 */ /* 0x000fc800078ec0ff */
[----:B------:R-:W-:-:S05]  /*1940*/  IADD3 R9, PT, PT, R3, R8, RZ ;  /* 0x0000000803097210 */ /* 0x000fca0007ffe0ff */
[----:B------:R-:W-:-:S05]  /*1950*/  VIADD R3, R9, 0xffffffff ;  /* 0xffffffff09037836 */ /* 0x000fca0000000000 */
[----:B------:R-:W-:-:S13]  /*1960*/  ISETP.GE.U32.AND P0, PT, R3, 0xfe, PT ;  /* 0x000000fe0300780c */ /* 0x000fda0003f06070 */
[----:B------:R-:W-:Y:S05]  /*1970*/  @!P0 BRA `(.L_x_20) ;  /* 0x0000000000808947 */ /* 0x000fea0003800000 */
[----:B------:R-:W-:-:S13]  /*1980*/  ISETP.GT.AND P0, PT, R9, 0xfe, PT ;  /* 0x000000fe0900780c */ /* 0x000fda0003f04270 */
[----:B------:R-:W-:Y:S05]  /*1990*/  @P0 BRA `(.L_x_21) ;  /* 0x00000000006c0947 */ /* 0x000fea0003800000 */
[----:B------:R-:W-:-:S13]  /*19a0*/  ISETP.GE.AND P0, PT, R9, 0x1, PT ;  /* 0x000000010900780c */ /* 0x000fda0003f06270 */
[----:B------:R-:W-:Y:S05]  /*19b0*/  @P0 BRA `(.L_x_22) ;  /* 0x0000000000740947 */ /* 0x000fea0003800000 */
[----:B------:R-:W-:Y:S02]  /*19c0*/  ISETP.GE.AND P0, PT, R9, -0x18, PT ;  /* 0xffffffe80900780c */ /* 0x000fe40003f06270 */
[----:B------:R-:W-:-:S11]  /*19d0*/  LOP3.LUT R0, R0, 0x80000000, RZ, 0xc0, !PT ;  /* 0x8000000000007812 */ /* 0x000fd600078ec0ff */
[----:B------:R-:W-:Y:S05]  /*19e0*/  @!P0 BRA `(.L_x_22) ;  /* 0x0000000000688947 */ /* 0x000fea0003800000 */
[CCC-:B------:R-:W-:Y:S01]  /*19f0*/  FFMA.RZ R3, R19.reuse, R15.reuse, R10.reuse ;  /* 0x0000000f13037223 */ /* 0x1c0fe2000000c00a */
[-CC-:B------:R-:W-:Y:S01]  /*1a00*/  FFMA.RM R8, R19, R15.reuse, R10.reuse ;  /* 0x0000000f13087223 */ /* 0x180fe2000000400a */
[C---:B------:R-:W-:Y:S02]  /*1a10*/  ISETP.NE.AND P2, PT, R9.reuse, RZ, PT ;  /* 0x000000ff0900720c */ /* 0x040fe40003f45270 */
[----:B------:R-:W-:Y:S02]  /*1a20*/  ISETP.NE.AND P1, PT, R9, RZ, PT ;  /* 0x000000ff0900720c */ /* 0x000fe40003f25270 */
[----:B------:R-:W-:Y:S01]  /*1a30*/  LOP3.LUT R7, R3, 0x7fffff, RZ, 0xc0, !PT ;  /* 0x007fffff03077812 */ /* 0x000fe200078ec0ff */
[----:B------:R-:W-:Y:S01]  /*1a40*/  FFMA.RP R3, R19, R15, R10 ;  /* 0x0000000f13037223 */ /* 0x000fe2000000800a */
[----:B------:R-:W-:Y:S02]  /*1a50*/  IADD3 R10, PT, PT, R9, 0x20, RZ ;  /* 0x00000020090a7810 */ /* 0x000fe40007ffe0ff */
[----:B------:R-:W-:-:S02]  /*1a60*/  LOP3.LUT R7, R7, 0x800000, RZ, 0xfc, !PT ;  /* 0x0080000007077812 */ /* 0x000fc400078efcff */
[----:B------:R-:W-:Y:S02]  /*1a70*/  IADD3 R9, PT, PT, -R9, RZ, RZ ;  /* 0x000000ff09097210 */ /* 0x000fe40007ffe1ff */
[----:B------:R-:W-:Y:S02]  /*1a80*/  SHF.L.U32 R10, R7, R10, RZ ;  /* 0x0000000a070a7219 */ /* 0x000fe400000006ff */
[----:B------:R-:W-:Y:S02]  /*1a90*/  FSETP.NEU.FTZ.AND P0, PT, R3, R8, PT ;  /* 0x000000080300720b */ /* 0x000fe40003f1d000 */
[----:B------:R-:W-:Y:S02]  /*1aa0*/  SEL R8, R9, RZ, P2 ;  /* 0x000000ff09087207 */ /* 0x000fe40001000000 */
[----:B------:R-:W-:Y:S02]  /*1ab0*/  ISETP.NE.AND P1, PT, R10, RZ, P1 ;  /* 0x000000ff0a00720c */ /* 0x000fe40000f25270 */
[----:B------:R-:W-:-:S02]  /*1ac0*/  SHF.R.U32.HI R8, RZ, R8, R7 ;  /* 0x00000008ff087219 */ /* 0x000fc40000011607 */
[----:B------:R-:W-:Y:S02]  /*1ad0*/  PLOP3.LUT P0, PT, P0, P1, PT, 0xf8, 0x8f ;  /* 0x00000000008f781c */ /* 0x000fe40000703f70 */
[----:B------:R-:W-:Y:S02]  /*1ae0*/  SHF.R.U32.HI R10, RZ, 0x1, R8 ;  /* 0x00000001ff0a7819 */ /* 0x000fe40000011608 */
[----:B------:R-:W-:-:S04]  /*1af0*/  SEL R3, RZ, 0x1, !P0 ;  /* 0x00000001ff037807 */ /* 0x000fc80004000000 */
[----:B------:R-:W-:-:S04]  /*1b00*/  LOP3.LUT R3, R3, 0x1, R10, 0xf8, !PT ;  /* 0x0000000103037812 */ /* 0x000fc800078ef80a */
[----:B------:R-:W-:-:S05]  /*1b10*/  LOP3.LUT R3, R3, R8, RZ, 0xc0, !PT ;  /* 0x0000000803037212 */ /* 0x000fca00078ec0ff */
[----:B------:R-:W-:-:S05]  /*1b20*/  IMAD.IADD R3, R10, 0x1, R3 ;  /* 0x000000010a037824 */ /* 0x000fca00078e0203 */
[----:B------:R-:W-:Y:S01]  /*1b30*/  LOP3.LUT R0, R3, R0, RZ, 0xfc, !PT ;  /* 0x0000000003007212 */ /* 0x000fe200078efcff */
[----:B------:R-:W-:Y:S06]  /*1b40*/  BRA `(.L_x_22) ;  /* 0x0000000000107947 */ /* 0x000fec0003800000 */
.L_x_21:
[----:B------:R-:W-:-:S04]  /*1b50*/  LOP3.LUT R0, R0, 0x80000000, RZ, 0xc0, !PT ;  /* 0x8000000000007812 */ /* 0x000fc800078ec0ff */
[----:B------:R-:W-:Y:S01]  /*1b60*/  LOP3.LUT R0, R0, 0x7f800000, RZ, 0xfc, !PT ;  /* 0x7f80000000007812 */ /* 0x000fe200078efcff */
[----:B------:R-:W-:Y:S06]  /*1b70*/  BRA `(.L_x_22) ;  /* 0x0000000000047947 */ /* 0x000fec0003800000 */
.L_x_20:
[----:B------:R-:W-:-:S07]  /*1b80*/  LEA R0, R8, R0, 0x17 ;  /* 0x0000000008007211 */ /* 0x000fce00078eb8ff */
.L_x_22:
[----:B------:R-:W-:Y:S05]  /*1b90*/  BSYNC.RECONVERGENT B2 ;  /* 0x0000000000027941 */ /* 0x000fea0003800200 */
.L_x_19:
[----:B------:R-:W-:Y:S05]  /*1ba0*/  BRA `(.L_x_23) ;  /* 0x0000000000207947 */ /* 0x000fea0003800000 */
.L_x_18:
[----:B------:R-:W-:-:S04]  /*1bb0*/  LOP3.LUT R0, R3, 0x80000000, R10, 0x48, !PT ;  /* 0x8000000003007812 */ /* 0x000fc800078e480a */
[----:B------:R-:W-:Y:S01]  /*1bc0*/  LOP3.LUT R0, R0, 0x7f800000, RZ, 0xfc, !PT ;  /* 0x7f80000000007812 */ /* 0x000fe200078efcff */
[----:B------:R-:W-:Y:S06]  /*1bd0*/  BRA `(.L_x_23) ;  /* 0x0000000000147947 */ /* 0x000fec0003800000 */
.L_x_17:
[----:B------:R-:W-:Y:S01]  /*1be0*/  LOP3.LUT R0, R3, 0x80000000, R10, 0x48, !PT ;  /* 0x8000000003007812 */ /* 0x000fe200078e480a */
[----:B------:R-:W-:Y:S06]  /*1bf0*/  BRA `(.L_x_23) ;  /* 0x00000000000c7947 */ /* 0x000fec0003800000 */
.L_x_16:
[----:B------:R-:W0:Y:S01]  /*1c00*/  MUFU.RSQ R0, -QNAN ;  /* 0xffc0000000007908 */ /* 0x000e220000001400 */
[----:B------:R-:W-:Y:S05]  /*1c10*/  BRA `(.L_x_23) ;  /* 0x0000000000047947 */ /* 0x000fea0003800000 */
.L_x_15:
[----:B------:R-:W-:-:S07]  /*1c20*/  FADD.FTZ R0, R10, R3 ;  /* 0x000000030a007221 */ /* 0x000fce0000010000 */
.L_x_23:
[----:B------:R-:W-:Y:S05]  /*1c30*/  BSYNC.RECONVERGENT B1 ;  /* 0x0000000000017941 */ /* 0x000fea0003800200 */
.L_x_13:
[----:B------:R-:W-:-:S04]  /*1c40*/  HFMA2 R7, -RZ, RZ, 0, 0 ;  /* 0x00000000ff077431 */ /* 0x000fc800000001ff */
[----:B0-----:R-:W-:Y:S05]  /*1c50*/  RET.REL.NODEC R6 `(_Z34CalculateNewCentroidsGather_kernelPfS_S_iiPiS_S_S_Pb) ;  /* 0xffffffe006e87950 */ /* 0x001fea0003c3ffff */
.L_x_24:
        /* <DEDUP_REMOVED lines=10> */
.L_x_31:


//--------------------- .text._Z31CalculateDistancesGather_kernelPfS_S_iiPiS_S_S_ --------------------------
	.section	.text._Z31CalculateDistancesGather_kernelPfS_S_iiPiS_S_S_,"ax",@progbits
	.align	128
        .global         _Z31CalculateDistancesGather_kernelPfS_S_iiPiS_S_S_
        .type           _Z31CalculateDistancesGather_kernelPfS_S_iiPiS_S_S_,@function
        .size           _Z31CalculateDistancesGather_kernelPfS_S_iiPiS_S_S_,(.L_x_34 - _Z31CalculateDistancesGather_kernelPfS_S_iiPiS_S_S_)
        .other          _Z31CalculateDistancesGather_kernelPfS_S_iiPiS_S_S_,@"STO_CUDA_ENTRY STV_DEFAULT"
_Z31CalculateDistancesGather_kernelPfS_S_iiPiS_S_S_:
.text._Z31CalculateDistancesGather_kernelPfS_S_iiPiS_S_S_:
        /* <DEDUP_REMOVED lines=9> */
[----:B------:R-:W1:Y:S01]  /*0090*/  LDCU.64 UR6, c[0x0][0x358] ;  /* 0x00006b00ff0677ac */ /* 0x000e620008000a00 */
[----:B------:R-:W2:Y:S06]  /*00a0*/  LDCU UR5, c[0x0][0x39c] ;  /* 0x00007380ff0577ac */ /* 0x000eac0008000800 */
[----:B------:R-:W3:Y:S08]  /*00b0*/  LDC.64 R4, c[0x0][0x380] ;  /* 0x0000e000ff047b82 */ /* 0x000ef00000000a00 */
[----:B------:R-:W4:Y:S08]  /*00c0*/  LDC.64 R12, c[0x0][0x3b0] ;  /* 0x0000ec00ff0c7b82 */ /* 0x000f300000000a00 */
[----:B------:R-:W5:Y:S01]  /*00d0*/  LDC.64 R10, c[0x0][0x390] ;  /* 0x0000e400ff0a7b82 */ /* 0x000f620000000a00 */
[----:B0-----:R-:W-:-:S05]  /*00e0*/  IMAD.WIDE.U32 R6, R0, 0x4, R6 ;  /* 0x0000000400067825 */ /* 0x001fca00078e0006 */
[----:B-1----:R-:W2:Y:S02]  /*00f0*/  LDG.E R8, desc[UR6][R6.64] ;  /* 0x0000000606087981 */ /* 0x002ea4000c1e1900 */
[----:B------:R-:W0:Y:S01]  /*0100*/  LDC.64 R14, c[0x0][0x3a8] ;  /* 0x0000ea00ff0e7b82 */ /* 0x000e220000000a00 */
[----:B---3--:R-:W-:-:S05]  /*0110*/  IMAD.WIDE.U32 R4, R0, 0x4, R4 ;  /* 0x0000000400047825 */ /* 0x008fca00078e0004 */
[----:B------:R-:W3:Y:S02]  /*0120*/  LDG.E R9, desc[UR6][R4.64] ;  /* 0x0000000604097981 */ /* 0x000ee4000c1e1900 */
[----:B------:R-:W1:Y:S02]  /*0130*/  LDC.64 R2, c[0x0][0x3b8] ;  /* 0x0000ee00ff027b82 */ /* 0x000e640000000a00 */
[----:B----4-:R-:W4:Y:S01]  /*0140*/  LDG.E R13, desc[UR6][R12.64] ;  /* 0x000000060c0d7981 */ /* 0x010f22000c1e1900 */
[----:B-----5:R-:W-:-:S06]  /*0150*/  IMAD.WIDE.U32 R10, R0, 0x4, R10 ;  /* 0x00000004000a7825 */ /* 0x020fcc00078e000a */
[----:B------:R-:W5:Y:S04]  /*0160*/  LDG.E R10, desc[UR6][R10.64] ;  /* 0x000000060a0a7981 */ /* 0x000f68000c1e1900 */
[----:B0-----:R-:W3:Y:S04]  /*0170*/  LDG.E R14, desc[UR6][R14.64] ;  /* 0x000000060e0e7981 */ /* 0x001ee8000c1e1900 */
[----:B-1----:R-:W5:Y:S01]  /*0180*/  LDG.E R3, desc[UR6][R2.64] ;  /* 0x0000000602037981 */ /* 0x002f62000c1e1900 */
[----:B--2---:R-:W-:Y:S01]  /*0190*/  UISETP.GE.U32.AND UP0, UPT, UR5, 0x2, UPT ;  /* 0x000000020500788c */ /* 0x004fe2000bf06070 */
[----:B----4-:R-:W-:-:S04]  /*01a0*/  FADD R17, R8, -R13 ;  /* 0x8000000d08117221 */ /* 0x010fc80000000000 */
[----:B------:R-:W-:Y:S01]  /*01b0*/  FMUL R17, R17, R17 ;  /* 0x0000001111117220 */ /* 0x000fe20000400000 */
[----:B------:R-:W-:Y:S02]  /*01c0*/  HFMA2 R13, -RZ, RZ, 0, 0 ;  /* 0x00000000ff0d7431 */ /* 0x000fe400000001ff */
[----:B---3--:R-:W-:-:S04]  /*01d0*/  FADD R16, R9, -R14 ;  /* 0x8000000e09107221 */ /* 0x008fc80000000000 */
[----:B------:R-:W-:Y:S01]  /*01e0*/  FFMA R17, R16, R16, R17 ;  /* 0x0000001010117223 */ /* 0x000fe20000000011 */
[----:B-----5:R-:W-:-:S04]  /*01f0*/  FADD R6, R10, -R3 ;  /* 0x800000030a067221 */ /* 0x020fc80000000000 */
[----:B------:R-:W-:Y:S01]  /*0200*/  FFMA R28, R6, R6, R17 ;  /* 0x00000006061c7223 */ /* 0x000fe20000000011 */
[----:B------:R-:W-:Y:S06]  /*0210*/  BRA.U !UP0, `(.L_x_25) ;  /* 0x0000001108247547 */ /* 0x000fec000b800000 */
[----:B------:R-:W-:Y:S01]  /*0220*/  USHF.R.S32.HI UR4, URZ, 0x1f, UR5 ;  /* 0x0000001fff047899 */ /* 0x000fe20008011405 */
[----:B------:R-:W-:Y:S01]  /*0230*/  MOV R13, RZ ;  /* 0x000000ff000d7202 */ /* 0x000fe20000000f00 */
[----:B------:R-:W-:Y:S01]  /*0240*/  UIADD3 UR8, UP0, UPT, UR5, -0x2, URZ ;  /* 0xfffffffe05087890 */ /* 0x000fe2000ff1e0ff */
[----:B------:R-:W-:Y:S01]  /*0250*/  MOV R12, 0x1 ;  /* 0x00000001000c7802 */ /* 0x000fe20000000f00 */
[----:B------:R-:W-:Y:S01]  /*0260*/  UIADD3 UR5, UP1, UPT, UR5, -0x1, URZ ;  /* 0xffffffff05057890 */ /* 0x000fe2000ff3e0ff */
[----:B------:R-:W-:Y:S01]  /*0270*/  MOV R11, RZ ;  /* 0x000000ff000b7202 */ /* 0x000fe20000000f00 */
[----:B------:R-:W-:Y:S02]  /*0280*/  UIADD3.X UR10, UPT, UPT, UR4, -0x1, URZ, UP0, !UPT ;  /* 0xffffffff040a7890 */ /* 0x000fe400087fe4ff */
[----:B------:R-:W-:Y:S02]  /*0290*/  UISETP.GE.U32.AND UP0, UPT, UR8, 0x7, UPT ;  /* 0x000000070800788c */ /* 0x000fe4000bf06070 */
[----:B------:R-:W-:-:S02]  /*02a0*/  UIADD3.X UR4, UPT, UPT, UR4, -0x1, URZ, UP1, !UPT ;  /* 0xffffffff04047890 */ /* 0x000fc40008ffe4ff */
[----:B------:R-:W-:Y:S02]  /*02b0*/  UISETP.GE.U32.AND.EX UP0, UPT, UR10, URZ, UPT, UP0 ;  /* 0x000000ff0a00728c */ /* 0x000fe4000bf06100 */
[----:B------:R-:W-:-:S07]  /*02c0*/  ULOP3.LUT UR9, UR5, 0x7, URZ, 0xc0, !UPT ;  /* 0x0000000705097892 */ /* 0x000fce000f8ec0ff */
[----:B------:R-:W-:Y:S05]  /*02d0*/  BRA.U !UP0, `(.L_x_26) ;  /* 0x0000000508dc7547 */ /* 0x000fea000b800000 */
[----:B------:R-:W-:Y:S01]  /*02e0*/  HFMA2 R12, -RZ, RZ, 0, 5.9604644775390625e-08 ;  /* 0x00000001ff0c7431 */ /* 0x000fe200000001ff */
[----:B------:R-:W-:Y:S01]  /*02f0*/  MOV R13, RZ ;  /* 0x000000ff000d7202 */ /* 0x000fe20000000f00 */
[----:B------:R-:W0:Y:S01]  /*0300*/  LDCU.64 UR10, c[0x0][0x3a8] ;  /* 0x00007500ff0a77ac */ /* 0x000e220008000a00 */
[----:B------:R-:W-:Y:S01]  /*0310*/  MOV R11, RZ ;  /* 0x000000ff000b7202 */ /* 0x000fe20000000f00 */
[----:B------:R-:W1:Y:S01]  /*0320*/  LDCU.128 UR12, c[0x0][0x3b0] ;  /* 0x00007600ff0c77ac */ /* 0x000e620008000c00 */
[----:B------:R-:W-:-:S12]  /*0330*/  ULOP3.LUT UR8, UR5, 0xfffffff8, URZ, 0xc0, !UPT ;  /* 0xfffffff805087892 */ /* 0x000fd8000f8ec0ff */
.L_x_27:
[C---:B------:R-:W-:Y:S02]  /*0340*/  SHF.L.U32 R2, R12.reuse, 0x2, RZ ;  /* 0x000000020c027819 */ /* 0x040fe400000006ff */
[----:B------:R-:W-:Y:S02]  /*0350*/  SHF.L.U64.HI R3, R12, 0x2, R11 ;  /* 0x000000020c037819 */ /* 0x000fe4000001020b */
[C---:B-1----:R-:W-:Y:S02]  /*0360*/  IADD3 R4, P1, PT, R2.reuse, UR12, RZ ;  /* 0x0000000c02047c10 */ /* 0x042fe4000ff3e0ff */
[----:B0-----:R-:W-:Y:S02]  /*0370*/  IADD3 R6, P0, PT, R2, UR10, RZ ;  /* 0x0000000a02067c10 */ /* 0x001fe4000ff1e0ff */
[C---:B------:R-:W-:Y:S02]  /*0380*/  IADD3.X R5, PT, PT, R3.reuse, UR13, RZ, P1, !PT ;  /* 0x0000000d03057c10 */ /* 0x040fe40008ffe4ff */
[----:B------:R-:W-:-:S03]  /*0390*/  IADD3.X R7, PT, PT, R3, UR11, RZ, P0, !PT ;  /* 0x0000000b03077c10 */ /* 0x000fc600087fe4ff */
[----:B------:R-:W2:Y:S01]  /*03a0*/  LDG.E R15, desc[UR6][R4.64] ;  /* 0x00000006040f7981 */ /* 0x000ea2000c1e1900 */
[----:B------:R-:W-:-:S03]  /*03b0*/  IADD3 R2, P0, PT, R2, UR14, RZ ;  /* 0x0000000e02027c10 */ /* 0x000fc6000ff1e0ff */
[----:B------:R-:W3:Y:S01]  /*03c0*/  LDG.E R14, desc[UR6][R6.64] ;  /* 0x00000006060e7981 */ /* 0x000ee2000c1e1900 */
[----:B------:R-:W-:-:S03]  /*03d0*/  IADD3.X R3, PT, PT, R3, UR15, RZ, P0, !PT ;  /* 0x0000000f03037c10 */ /* 0x000fc600087fe4ff */
[----:B------:R-:W4:Y:S04]  /*03e0*/  LDG.E R17, desc[UR6][R4.64+0x4] ;  /* 0x0000040604117981 */ /* 0x000f28000c1e1900 */
[----:B------:R-:W5:Y:S04]  /*03f0*/  LDG.E R19, desc[UR6][R2.64] ;  /* 0x0000000602137981 */ /* 0x000f68000c1e1900 */
[----:B------:R-:W4:Y:S04]  /*0400*/  LDG.E R24, desc[UR6][R6.64+0x4] ;  /* 0x0000040606187981 */ /* 0x000f28000c1e1900 */
[----:B------:R-:W4:Y:S04]  /*0410*/  LDG.E R18, desc[UR6][R6.64+0x8] ;  /* 0x0000080606127981 */ /* 0x000f28000c1e1900 */
[----:B------:R-:W4:Y:S04]  /*0420*/  LDG.E R22, desc[UR6][R6.64+0xc] ;  /* 0x00000c0606167981 */ /* 0x000f28000c1e1900 */
[----:B------:R-:W4:Y:S04]  /*0430*/  LDG.E R20, desc[UR6][R6.64+0x10] ;  /* 0x0000100606147981 */ /* 0x000f28000c1e1900 */
[----:B------:R-:W4:Y:S04]  /*0440*/  LDG.E R16, desc[UR6][R6.64+0x14] ;  /* 0x0000140606107981 */ /* 0x000f28000c1e1900 */
[----:B------:R-:W4:Y:S04]  /*0450*/  LDG.E R26, desc[UR6][R6.64+0x1c] ;  /* 0x00001c06061a7981 */ /* 0x000f28000c1e1900 */
[----:B------:R-:W4:Y:S04]  /*0460*/  LDG.E R23, desc[UR6][R4.64+0xc] ;  /* 0x00000c0604177981 */ /* 0x000f28000c1e1900 */
[----:B------:R-:W4:Y:S04]  /*0470*/  LDG.E R25, desc[UR6][R4.64+0x14] ;  /* 0x0000140604197981 */ /* 0x000f28000c1e1900 */
[----:B------:R-:W4:Y:S01]  /*0480*/  LDG.E R27, desc[UR6][R4.64+0x1c] ;  /* 0x00001c06041b7981 */ /* 0x000f22000c1e1900 */
[----:B--2---:R-:W-:-:S04]  /*0490*/  FADD R15, R8, -R15 ;  /* 0x8000000f080f7221 */ /* 0x004fc80000000000 */
[----:B------:R-:W-:Y:S01]  /*04a0*/  FMUL R15, R15, R15 ;  /* 0x0000000f0f0f7220 */ /* 0x000fe20000400000 */
[----:B---3--:R-:W-:-:S04]  /*04b0*/  FADD R14, R9, -R14 ;  /* 0x8000000e090e7221 */ /* 0x008fc80000000000 */
[----:B------:R-:W-:Y:S02]  /*04c0*/  FFMA R21, R14, R14, R15 ;  /* 0x0000000e0e157223 */ /* 0x000fe4000000000f */
[----:B------:R-:W2:Y:S01]  /*04d0*/  LDG.E R15, desc[UR6][R4.64+0x8] ;  /* 0x00000806040f7981 */ /* 0x000ea2000c1e1900 */
[----:B-----5:R-:W-:-:S03]  /*04e0*/  FADD R19, R10, -R19 ;  /* 0x800000130a137221 */ /* 0x020fc60000000000 */
[----:B------:R0:W3:Y:S01]  /*04f0*/  LDG.E R14, desc[UR6][R6.64+0x18] ;  /* 0x00001806060e7981 */ /* 0x0000e2000c1e1900 */
[----:B------:R-:W-:Y:S01]  /*0500*/  FFMA R29, R19, R19, R21 ;  /* 0x00000013131d7223 */ /* 0x000fe20000000015 */
[----:B----4-:R-:W-:Y:S01]  /*0510*/  FADD R17, R8, -R17 ;  /* 0x8000001108117221 */ /* 0x010fe20000000000 */
[----:B------:R-:W-:Y:S01]  /*0520*/  FADD R24, R9, -R24 ;  /* 0x8000001809187221 */ /* 0x000fe20000000000 */
[----:B------:R-:W4:Y:S02]  /*0530*/  LDG.E R21, desc[UR6][R4.64+0x10] ;  /* 0x0000100604157981 */ /* 0x000f24000c1e1900 */
[----:B------:R-:W-:Y:S02]  /*0540*/  FSETP.GT.AND P1, PT, R28, R29, PT ;  /* 0x0000001d1c00720b */ /* 0x000fe40003f24000 */
[----:B------:R1:W5:Y:S04]  /*0550*/  LDG.E R19, desc[UR6][R4.64+0x18] ;  /* 0x0000180604137981 */ /* 0x000368000c1e1900 */
[----:B------:R-:W3:Y:S01]  /*0560*/  LDG.E R7, desc[UR6][R2.64+0x4] ;  /* 0x0000040602077981 */ /* 0x000ee2000c1e1900 */
[----:B------:R-:W-:-:S03]  /*0570*/  FSEL R28, R29, R28, P1 ;  /* 0x0000001c1d1c7208 */ /* 0x000fc60000800000 */
[----:B------:R-:W4:Y:S01]  /*0580*/  LDG.E R29, desc[UR6][R2.64+0x8] ;  /* 0x00000806021d7981 */ /* 0x000f22000c1e1900 */
[----:B------:R-:W-:Y:S01]  /*0590*/  FMUL R17, R17, R17 ;  /* 0x0000001111117220 */ /* 0x000fe20000400000 */
[----:B------:R-:W-:Y:S02]  /*05a0*/  FADD R18, R9, -R18 ;  /* 0x8000001209127221 */ /* 0x000fe40000000000 */
[----:B------:R-:W5:Y:S01]  /*05b0*/  LDG.E R5, desc[UR6][R2.64+0x10] ;  /* 0x0000100602057981 */ /* 0x000f62000c1e1900 */
[----:B0-----:R-:W-:Y:S01]  /*05c0*/  FFMA R6, R24, R24, R17 ;  /* 0x0000001818067223 */ /* 0x001fe20000000011 */
[----:B--2---:R-:W-:Y:S02]  /*05d0*/  FADD R17, R8, -R15 ;  /* 0x8000000f08117221 */ /* 0x004fe40000000000 */
[----:B------:R-:W2:Y:S02]  /*05e0*/  LDG.E R15, desc[UR6][R2.64+0xc] ;  /* 0x00000c06020f7981 */ /* 0x000ea4000c1e1900 */
[----:B------:R-:W-:-:S04]  /*05f0*/  FMUL R17, R17, R17 ;  /* 0x0000001111117220 */ /* 0x000fc80000400000 */
[----:B-1----:R-:W-:Y:S01]  /*0600*/  FFMA R4, R18, R18, R17 ;  /* 0x0000001212047223 */ /* 0x002fe20000000011 */
[----:B---3--:R-:W-:-:S04]  /*0610*/  FADD R7, R10, -R7 ;  /* 0x800000070a077221 */ /* 0x008fc80000000000 */
[----:B------:R-:W-:Y:S02]  /*0620*/  FFMA R17, R7, R7, R6 ;  /* 0x0000000707117223 */ /* 0x000fe40000000006 */
[----:B------:R-:W3:Y:S01]  /*0630*/  LDG.E R7, desc[UR6][R2.64+0x14] ;  /* 0x0000140602077981 */ /* 0x000ee2000c1e1900 */
[----:B----4-:R-:W-:-:S04]  /*0640*/  FADD R29, R10, -R29 ;  /* 0x8000001d0a1d7221 */ /* 0x010fc80000000000 */
[----:B------:R-:W-:Y:S02]  /*0650*/  FFMA R6, R29, R29, R4 ;  /* 0x0000001d1d067223 */ /* 0x000fe40000000004 */
[----:B------:R-:W4:Y:S04]  /*0660*/  LDG.E R29, desc[UR6][R2.64+0x18] ;  /* 0x00001806021d7981 */ /* 0x000f28000c1e1900 */
[----:B------:R-:W4:Y:S01]  /*0670*/  LDG.E R4, desc[UR6][R2.64+0x1c] ;  /* 0x00001c0602047981 */ /* 0x000f22000c1e1900 */
[----:B------:R-:W-:Y:S01]  /*0680*/  FADD R23, R8, -R23 ;  /* 0x8000001708177221 */ /* 0x000fe20000000000 */
[----:B------:R-:W-:Y:S01]  /*0690*/  FSETP.GT.AND P5, PT, R28, R17, PT ;  /* 0x000000111c00720b */ /* 0x000fe20003fa4000 */
[----:B------:R-:W-:Y:S02]  /*06a0*/  FADD R22, R9, -R22 ;  /* 0x8000001609167221 */ /* 0x000fe40000000000 */
[----:B------:R-:W-:Y:S01]  /*06b0*/  FMUL R23, R23, R23 ;  /* 0x0000001717177220 */ /* 0x000fe20000400000 */
[----:B------:R-:W-:Y:S01]  /*06c0*/  FSEL R17, R17, R28, P5 ;  /* 0x0000001c11117208 */ /* 0x000fe20002800000 */
[----:B------:R-:W-:-:S02]  /*06d0*/  FADD R21, R8, -R21 ;  /* 0x8000001508157221 */ /* 0x000fc40000000000 */
[----:B------:R-:W-:Y:S01]  /*06e0*/  FFMA R22, R22, R22, R23 ;  /* 0x0000001616167223 */ /* 0x000fe20000000017 */
[----:B------:R-:W-:Y:S01]  /*06f0*/  FSETP.GT.AND P3, PT, R17, R6, PT ;  /* 0x000000061100720b */ /* 0x000fe20003f64000 */
[----:B------:R-:W-:Y:S01]  /*0700*/  FADD R20, R9, -R20 ;  /* 0x8000001409147221 */ /* 0x000fe20000000000 */
[----:B------:R-:W-:Y:S02]  /*0710*/  FMUL R21, R21, R21 ;  /* 0x0000001515157220 */ /* 0x000fe40000400000 */
[----:B------:R-:W-:Y:S01]  /*0720*/  FSEL R6, R6, R17, P3 ;  /* 0x0000001106067208 */ /* 0x000fe20001800000 */
[----:B------:R-:W-:Y:S01]  /*0730*/  FADD R25, R8, -R25 ;  /* 0x8000001908197221 */ /* 0x000fe20000000000 */
[----:B------:R-:W-:Y:S01]  /*0740*/  FFMA R20, R20, R20, R21 ;  /* 0x0000001414147223 */ /* 0x000fe20000000015 */
[----:B-----5:R-:W-:Y:S01]  /*0750*/  FADD R5, R10, -R5 ;  /* 0x800000050a057221 */ /* 0x020fe20000000000 */
[----:B------:R-:W-:Y:S01]  /*0760*/  FADD R16, R9, -R16 ;  /* 0x8000001009107221 */ /* 0x000fe20000000000 */
[----:B------:R-:W-:-:S02]  /*0770*/  FMUL R25, R25, R25 ;  /* 0x0000001919197220 */ /* 0x000fc40000400000 */
[----:B------:R-:W-:Y:S01]  /*0780*/  FFMA R5, R5, R5, R20 ;  /* 0x0000000505057223 */ /* 0x000fe20000000014 */
[----:B------:R-:W-:Y:S01]  /*0790*/  FADD R19, R8, -R19 ;  /* 0x8000001308137221 */ /* 0x000fe20000000000 */
[----:B------:R-:W-:Y:S01]  /*07a0*/  FFMA R16, R16, R16, R25 ;  /* 0x0000001010107223 */ /* 0x000fe20000000019 */
[----:B------:R-:W-:Y:S02]  /*07b0*/  FADD R14, R9, -R14 ;  /* 0x8000000e090e7221 */ /* 0x000fe40000000000 */
[----:B------:R-:W-:Y:S01]  /*07c0*/  FMUL R19, R19, R19 ;  /* 0x0000001313137220 */ /* 0x000fe20000400000 */
[----:B------:R-:W-:-:S03]  /*07d0*/  FADD R27, R8, -R27 ;  /* 0x8000001b081b7221 */ /* 0x000fc60000000000 */
[----:B------:R-:W-:Y:S01]  /*07e0*/  FFMA R14, R14, R14, R19 ;  /* 0x0000000e0e0e7223 */ /* 0x000fe20000000013 */
[----:B------:R-:W-:Y:S01]  /*07f0*/  FADD R26, R9, -R26 ;  /* 0x8000001a091a7221 */ /* 0x000fe20000000000 */
[C---:B------:R-:W-:Y:S01]  /*0800*/  SEL R13, R12.reuse, R13, P1 ;  /* 0x0000000d0c0d7207 */ /* 0x040fe20000800000 */
[----:B------:R-:W-:Y:S01]  /*0810*/  FMUL R27, R27, R27 ;  /* 0x0000001b1b1b7220 */ /* 0x000fe20000400000 */
[C---:B------:R-:W-:Y:S02]  /*0820*/  @P5 IADD3 R13, PT, PT, R12.reuse, 0x1, RZ ;  /* 0x000000010c0d5810 */ /* 0x040fe40007ffe0ff */
[----:B------:R-:W-:Y:S01]  /*0830*/  @P3 IADD3 R13, PT, PT, R12, 0x2, RZ ;  /* 0x000000020c0d3810 */ /* 0x000fe20007ffe0ff */
[----:B------:R-:W-:Y:S01]  /*0840*/  FFMA R27, R26, R26, R27 ;  /* 0x0000001a1a1b7223 */ /* 0x000fe2000000001b */
[----:B--2---:R-:W-:-:S04]  /*0850*/  FADD R15, R10, -R15 ;  /* 0x8000000f0a0f7221 */ /* 0x004fc80000000000 */
[----:B------:R-:W-:-:S05]  /*0860*/  FFMA R15, R15, R15, R22 ;  /* 0x0000000f0f0f7223 */ /* 0x000fca0000000016 */
[----:B------:R-:W-:-:S04]  /*0870*/  FSETP.GT.AND P4, PT, R6, R15, PT ;  /* 0x0000000f0600720b */ /* 0x000fc80003f84000 */
[----:B------:R-:W-:-:S04]  /*0880*/  FSEL R6, R15, R6, P4 ;  /* 0x000000060f067208 */ /* 0x000fc80002000000 */
[----:B------:R-:W-:Y:S01]  /*0890*/  FSETP.GT.AND P0, PT, R6, R5, PT ;  /* 0x000000050600720b */ /* 0x000fe20003f04000 */
[----:B---3--:R-:W-:-:S03]  /*08a0*/  FADD R7, R10, -R7 ;  /* 0x800000070a077221 */ /* 0x008fc60000000000 */
[----:B------:R-:W-:Y:S01]  /*08b0*/  FSEL R5, R5, R6, P0 ;  /* 0x0000000605057208 */ /* 0x000fe20000000000 */
[----:B------:R-:W-:Y:S01]  /*08c0*/  FFMA R16, R7, R7, R16 ;  /* 0x0000000707107223 */ /* 0x000fe20000000010 */
[----:B----4-:R-:W-:-:S04]  /*08d0*/  FADD R29, R10, -R29 ;  /* 0x8000001d0a1d7221 */ /* 0x010fc80000000000 */
[----:B------:R-:W-:Y:S01]  /*08e0*/  FSETP.GT.AND P2, PT, R5, R16, PT ;  /* 0x000000100500720b */ /* 0x000fe20003f44000 */
[----:B------:R-:W-:-:S03]  /*08f0*/  FFMA R14, R29, R29, R14 ;  /* 0x0000001d1d0e7223 */ /* 0x000fc6000000000e */
[----:B------:R-:W-:Y:S01]  /*0900*/  FSEL R5, R16, R5, P2 ;  /* 0x0000000510057208 */ /* 0x000fe20001000000 */
[----:B------:R-:W-:Y:S01]  /*0910*/  FADD R4, R10, -R4 ;  /* 0x800000040a047221 */ /* 0x000fe20000000000 */
[C---:B------:R-:W-:Y:S02]  /*0920*/  @P4 IADD3 R13, PT, PT, R12.reuse, 0x3, RZ ;  /* 0x000000030c0d4810 */ /* 0x040fe40007ffe0ff */
[----:B------:R-:W-:Y:S02]  /*0930*/  IADD3 R2, P4, PT, R12, 0x7, RZ ;  /* 0x000000070c027810 */ /* 0x000fe40007f9e0ff */
[----:B------:R-:W-:Y:S01]  /*0940*/  FSETP.GT.AND P1, PT, R5, R14, PT ;  /* 0x0000000e0500720b */ /* 0x000fe20003f24000 */
[----:B------:R-:W-:Y:S01]  /*0950*/  FFMA R4, R4, R4, R27 ;  /* 0x0000000404047223 */ /* 0x000fe2000000001b */
[----:B------:R-:W-:Y:S02]  /*0960*/  @P0 IADD3 R13, PT, PT, R12, 0x4, RZ ;  /* 0x000000040c0d0810 */ /* 0x000fe40007ffe0ff */
[----:B------:R-:W-:-:S02]  /*0970*/  ISETP.NE.U32.AND P0, PT, R2, UR8, PT ;  /* 0x0000000802007c0c */ /* 0x000fc4000bf05070 */
[----:B------:R-:W-:Y:S02]  /*0980*/  IADD3.X R3, PT, PT, RZ, R11, RZ, P4, !PT ;  /* 0x0000000bff037210 */ /* 0x000fe400027fe4ff */
[----:B------:R-:W-:Y:S02]  /*0990*/  FSEL R5, R14, R5, P1 ;  /* 0x000000050e057208 */ /* 0x000fe40000800000 */
[----:B------:R-:W-:Y:S02]  /*09a0*/  ISETP.NE.AND.EX P0, PT, R3, UR4, PT, P0 ;  /* 0x0000000403007c0c */ /* 0x000fe4000bf05300 */
[----:B------:R-:W-:Y:S02]  /*09b0*/  FSETP.GT.AND P3, PT, R5, R4, PT ;  /* 0x000000040500720b */ /* 0x000fe40003f64000 */
[C---:B------:R-:W-:Y:S02]  /*09c0*/  @P2 IADD3 R13, PT, PT, R12.reuse, 0x5, RZ ;  /* 0x000000050c0d2810 */ /* 0x040fe40007ffe0ff */
[----:B------:R-:W-:-:S02]  /*09d0*/  IADD3 R2, P2, PT, R12, 0x8, RZ ;  /* 0x000000080c027810 */ /* 0x000fc40007f5e0ff */
[----:B------:R-:W-:Y:S02]  /*09e0*/  @P1 IADD3 R13, PT, PT, R12, 0x6, RZ ;  /* 0x000000060c0d1810 */ /* 0x000fe40007ffe0ff */
[----:B------:R-:W-:Y:S02]  /*09f0*/  IADD3.X R11, PT, PT, RZ, R11, RZ, P2, !PT ;  /* 0x0000000bff0b7210 */ /* 0x000fe400017fe4ff */
[----:B------:R-:W-:-:S03]  /*0a00*/  FSEL R28, R4, R5, P3 ;  /* 0x00000005041c7208 */ /* 0x000fc60001800000 */
[----:B------:R-:W-:Y:S02]  /*0a10*/  @P3 IADD3 R13, PT, PT, R12, 0x7, RZ ;  /* 0x000000070c0d3810 */ /* 0x000fe40007ffe0ff */
[----:B------:R-:W-:Y:S01]  /*0a20*/  MOV R12, R2 ;  /* 0x00000002000c7202 */ /* 0x000fe20000000f00 */
[----:B------:R-:W-:Y:S06]  /*0a30*/  @P0 BRA `(.L_x_27) ;  /* 0xfffffff800400947 */ /* 0x000fec000383ffff */
[----:B------:R-:W-:-:S07]  /*0a40*/  MOV R12, R2 ;  /* 0x00000002000c7202 */ /* 0x000fce0000000f00 */
.L_x_26:
[----:B------:R-:W-:-:S04]  /*0a50*/  UISETP.NE.U32.AND UP0, UPT, UR9, URZ, UPT ;  /* 0x000000ff0900728c */ /* 0x000fc8000bf05070 */
[----:B------:R-:W-:-:S09]  /*0a60*/  UISETP.NE.AND.EX UP0, UPT, URZ, URZ, UPT, UP0 ;  /* 0x000000ffff00728c */ /* 0x000fd2000bf05300 */
[----:B------:R-:W-:Y:S05]  /*0a70*/  BRA.U !UP0, `(.L_x_25) ;  /* 0x00000009080c7547 */ /* 0x000fea000b800000 */
[----:B------:R-:W-:Y:S02]  /*0a80*/  UISETP.GE.U32.AND UP1, UPT, UR9, 0x4, UPT ;  /* 0x000000040900788c */ /* 0x000fe4000bf26070 */
[----:B------:R-:W-:Y:S02]  /*0a90*/  ULOP3.LUT UR8, UR5, 0x3, URZ, 0xc0, !UPT ;  /* 0x0000000305087892 */ /* 0x000fe4000f8ec0ff */
[----:B------:R-:W-:Y:S02]  /*0aa0*/  UISETP.GE.U32.AND.EX UP1, UPT, URZ, URZ, UPT, UP1 ;  /* 0x000000ffff00728c */ /* 0x000fe4000bf26110 */
[----:B------:R-:W-:-:S04]  /*0ab0*/  UISETP.NE.U32.AND UP0, UPT, UR8, URZ, UPT ;  /* 0x000000ff0800728c */ /* 0x000fc8000bf05070 */
[----:B------:R-:W-:-:S03]  /*0ac0*/  UISETP.NE.AND.EX UP0, UPT, URZ, URZ, UPT, UP0 ;  /* 0x000000ffff00728c */ /* 0x000fc6000bf05300 */
[----:B------:R-:W-:Y:S08]  /*0ad0*/  BRA.U !UP1, `(.L_x_28) ;  /* 0x0000000109f07547 */ /* 0x000ff0000b800000 */
[----:B------:R-:W0:Y:S01]  /*0ae0*/  LDCU.128 UR12, c[0x0][0x3b0] ;  /* 0x00007600ff0c77ac */ /* 0x000e220008000c00 */
[C---:B------:R-:W-:Y:S02]  /*0af0*/  SHF.L.U32 R4, R12.reuse, 0x2, RZ ;  /* 0x000000020c047819 */ /* 0x040fe400000006ff */
[----:B------:R-:W-:Y:S01]  /*0b00*/  SHF.L.U64.HI R5, R12, 0x2, R11 ;  /* 0x000000020c057819 */ /* 0x000fe2000001020b */
[----:B------:R-:W1:Y:S01]  /*0b10*/  LDCU.64 UR10, c[0x0][0x3a8] ;  /* 0x00007500ff0a77ac */ /* 0x000e620008000a00 */
[C---:B0-----:R-:W-:Y:S02]  /*0b20*/  IADD3 R6, P1, PT, R4.reuse, UR12, RZ ;  /* 0x0000000c04067c10 */ /* 0x041fe4000ff3e0ff */
[C---:B-1----:R-:W-:Y:S02]  /*0b30*/  IADD3 R2, P0, PT, R4.reuse, UR10, RZ ;  /* 0x0000000a04027c10 */ /* 0x042fe4000ff1e0ff */
[----:B------:R-:W-:Y:S02]  /*0b40*/  IADD3.X R7, PT, PT, R5, UR13, RZ, P1, !PT ;  /* 0x0000000d05077c10 */ /* 0x000fe40008ffe4ff */
[----:B------:R-:W-:-:S02]  /*0b50*/  IADD3 R4, P1, PT, R4, UR14, RZ ;  /* 0x0000000e04047c10 */ /* 0x000fc4000ff3e0ff */
[C---:B------:R-:W-:Y:S01]  /*0b60*/  IADD3.X R3, PT, PT, R5.reuse, UR11, RZ, P0, !PT ;  /* 0x0000000b05037c10 */ /* 0x040fe200087fe4ff */
[----:B------:R-:W2:Y:S01]  /*0b70*/  LDG.E R27, desc[UR6][R6.64] ;  /* 0x00000006061b7981 */ /* 0x000ea2000c1e1900 */
[----:B------:R-:W-:-:S03]  /*0b80*/  IADD3.X R5, PT, PT, R5, UR15, RZ, P1, !PT ;  /* 0x0000000f05057c10 */ /* 0x000fc60008ffe4ff */
[----:B------:R-:W3:Y:S04]  /*0b90*/  LDG.E R20, desc[UR6][R2.64] ;  /* 0x0000000602147981 */ /* 0x000ee8000c1e1900 */
[----:B------:R-:W4:Y:S04]  /*0ba0*/  LDG.E R29, desc[UR6][R6.64+0x4] ;  /* 0x00000406061d7981 */ /* 0x000f28000c1e1900 */
[----:B------:R-:W5:Y:S04]  /*0bb0*/  LDG.E R23, desc[UR6][R4.64] ;  /* 0x0000000604177981 */ /* 0x000f68000c1e1900 */
[----:B------:R-:W5:Y:S04]  /*0bc0*/  LDG.E R16, desc[UR6][R2.64+0x4] ;  /* 0x0000040602107981 */ /* 0x000f68000c1e1900 */
[----:B------:R-:W5:Y:S04]  /*0bd0*/  LDG.E R15, desc[UR6][R6.64+0x8] ;  /* 0x00000806060f7981 */ /* 0x000f68000c1e1900 */
[----:B------:R-:W5:Y:S04]  /*0be0*/  LDG.E R17, desc[UR6][R4.64+0x4] ;  /* 0x0000040604117981 */ /* 0x000f68000c1e1900 */
[----:B------:R-:W5:Y:S04]  /*0bf0*/  LDG.E R14, desc[UR6][R2.64+0x8] ;  /* 0x00000806020e7981 */ /* 0x000f68000c1e1900 */
[----:B------:R-:W5:Y:S04]  /*0c00*/  LDG.E R19, desc[UR6][R6.64+0xc] ;  /* 0x00000c0606137981 */ /* 0x000f68000c1e1900 */
[----:B------:R-:W5:Y:S04]  /*0c10*/  LDG.E R21, desc[UR6][R4.64+0x8] ;  /* 0x0000080604157981 */ /* 0x000f68000c1e1900 */
[----:B------:R-:W5:Y:S04]  /*0c20*/  LDG.E R18, desc[UR6][R2.64+0xc] ;  /* 0x00000c0602127981 */ /* 0x000f68000c1e1900 */
[----:B------:R-:W5:Y:S01]  /*0c30*/  LDG.E R25, desc[UR6][R4.64+0xc] ;  /* 0x00000c0604197981 */ /* 0x000f62000c1e1900 */
[----:B--2---:R-:W-:Y:S01]  /*0c40*/  FADD R27, R8, -R27 ;  /* 0x8000001b081b7221 */ /* 0x004fe20000000000 */
[----:B---3--:R-:W-:-:S03]  /*0c50*/  FADD R20, R9, -R20 ;  /* 0x8000001409147221 */ /* 0x008fc60000000000 */
[----:B------:R-:W-:Y:S01]  /*0c60*/  FMUL R27, R27, R27 ;  /* 0x0000001b1b1b7220 */ /* 0x000fe20000400000 */
[----:B----4-:R-:W-:-:S03]  /*0c70*/  FADD R29, R8, -R29 ;  /* 0x8000001d081d7221 */ /* 0x010fc60000000000 */
[----:B------:R-:W-:Y:S01]  /*0c80*/  FFMA R20, R20, R20, R27 ;  /* 0x0000001414147223 */ /* 0x000fe2000000001b */
[----:B-----5:R-:W-:Y:S01]  /*0c90*/  FADD R23, R10, -R23 ;  /* 0x800000170a177221 */ /* 0x020fe20000000000 */
[----:B------:R-:W-:Y:S01]  /*0ca0*/  FMUL R29, R29, R29 ;  /* 0x0000001d1d1d7220 */ /* 0x000fe20000400000 */
[----:B------:R-:W-:Y:S02]  /*0cb0*/  FADD R16, R9, -R16 ;  /* 0x8000001009107221 */ /* 0x000fe40000000000 */
[----:B------:R-:W-:Y:S02]  /*0cc0*/  FFMA R23, R23, R23, R20 ;  /* 0x0000001717177223 */ /* 0x000fe40000000014 */
[----:B------:R-:W-:Y:S01]  /*0cd0*/  FFMA R16, R16, R16, R29 ;  /* 0x0000001010107223 */ /* 0x000fe2000000001d */
[----:B------:R-:W-:Y:S02]  /*0ce0*/  FADD R15, R8, -R15 ;  /* 0x8000000f080f7221 */ /* 0x000fe40000000000 */
[----:B------:R-:W-:Y:S01]  /*0cf0*/  FSETP.GT.AND P0, PT, R28, R23, PT ;  /* 0x000000171c00720b */ /* 0x000fe20003f04000 */
[----:B------:R-:W-:Y:S01]  /*0d00*/  FADD R17, R10, -R17 ;  /* 0x800000110a117221 */ /* 0x000fe20000000000 */
[----:B------:R-:W-:-:S02]  /*0d10*/  FMUL R15, R15, R15 ;  /* 0x0000000f0f0f7220 */ /* 0x000fc40000400000 */
[----:B------:R-:W-:Y:S01]  /*0d20*/  FSEL R23, R23, R28, P0 ;  /* 0x0000001c17177208 */ /* 0x000fe20000000000 */
[----:B------:R-:W-:Y:S01]  /*0d30*/  FADD R14, R9, -R14 ;  /* 0x8000000e090e7221 */ /* 0x000fe20000000000 */
[----:B------:R-:W-:-:S03]  /*0d40*/  FFMA R16, R17, R17, R16 ;  /* 0x0000001111107223 */ /* 0x000fc60000000010 */
[----:B------:R-:W-:Y:S01]  /*0d50*/  FFMA R14, R14, R14, R15 ;  /* 0x0000000e0e0e7223 */ /* 0x000fe2000000000f */
[----:B------:R-:W-:Y:S01]  /*0d60*/  FADD R19, R8, -R19 ;  /* 0x8000001308137221 */ /* 0x000fe20000000000 */
[----:B------:R-:W-:Y:S01]  /*0d70*/  FSETP.GT.AND P1, PT, R23, R16, PT ;  /* 0x000000101700720b */ /* 0x000fe20003f24000 */
[----:B------:R-:W-:Y:S02]  /*0d80*/  FADD R21, R10, -R21 ;  /* 0x800000150a157221 */ /* 0x000fe40000000000 */
[----:B------:R-:W-:Y:S01]  /*0d90*/  FMUL R19, R19, R19 ;  /* 0x0000001313137220 */ /* 0x000fe20000400000 */
[----:B------:R-:W-:Y:S01]  /*0da0*/  FSEL R16, R16, R23, P1 ;  /* 0x0000001710107208 */ /* 0x000fe20000800000 */
[----:B------:R-:W-:Y:S01]  /*0db0*/  FADD R18, R9, -R18 ;  /* 0x8000001209127221 */ /* 0x000fe20000000000 */
[----:B------:R-:W-:-:S03]  /*0dc0*/  FFMA R21, R21, R21, R14 ;  /* 0x0000001515157223 */ /* 0x000fc6000000000e */
[----:B------:R-:W-:Y:S01]  /*0dd0*/  FFMA R18, R18, R18, R19 ;  /* 0x0000001212127223 */ /* 0x000fe20000000013 */
[----:B------:R-:W-:Y:S01]  /*0de0*/  FADD R25, R10, -R25 ;  /* 0x800000190a197221 */ /* 0x000fe20000000000 */
[----:B------:R-:W-:-:S03]  /*0df0*/  FSETP.GT.AND P2, PT, R16, R21, PT ;  /* 0x000000151000720b */ /* 0x000fc60003f44000 */
[----:B------:R-:W-:Y:S01]  /*0e00*/  FFMA R25, R25, R25, R18 ;  /* 0x0000001919197223 */ /* 0x000fe20000000012 */
[----:B------:R-:W-:-:S04]  /*0e10*/  FSEL R16, R21, R16, P2 ;  /* 0x0000001015107208 */ /* 0x000fc80001000000 */
[----:B------:R-:W-:Y:S02]  /*0e20*/  FSETP.GT.AND P3, PT, R16, R25, PT ;  /* 0x000000191000720b */ /* 0x000fe40003f64000 */
[C---:B------:R-:W-:Y:S02]  /*0e30*/  SEL R13, R12.reuse, R13, P0 ;  /* 0x0000000d0c0d7207 */ /* 0x040fe40000000000 */
[C---:B------:R-:W-:Y:S02]  /*0e40*/  @P1 IADD3 R13, PT, PT, R12.reuse, 0x1, RZ ;  /* 0x000000010c0d1810 */ /* 0x040fe40007ffe0ff */
[----:B------:R-:W-:Y:S02]  /*0e50*/  @P2 IADD3 R13, PT, PT, R12, 0x2, RZ ;  /* 0x000000020c0d2810 */ /* 0x000fe40007ffe0ff */
[----:B------:R-:W-:-:S05]  /*0e60*/  FSEL R28, R25, R16, P3 ;  /* 0x00000010191c7208 */ /* 0x000fca0001800000 */
[C---:B------:R-:W-:Y:S02]  /*0e70*/  @P3 IADD3 R13, PT, PT, R12.reuse, 0x3, RZ ;  /* 0x000000030c0d3810 */ /* 0x040fe40007ffe0ff */
[----:B------:R-:W-:-:S04]  /*0e80*/  IADD3 R12, P0, PT, R12, 0x4, RZ ;  /* 0x000000040c0c7810 */ /* 0x000fc80007f1e0ff */
[----:B------:R-:W-:-:S09]  /*0e90*/  IADD3.X R11, PT, PT, RZ, R11, RZ, P0, !PT ;  /* 0x0000000bff0b7210 */ /* 0x000fd200007fe4ff */
.L_x_28:
[----:B------:R-:W-:Y:S05]  /*0ea0*/  BRA.U !UP0, `(.L_x_25) ;  /* 0x0000000508007547 */ /* 0x000fea000b800000 */
[----:B------:R-:W-:Y:S02]  /*0eb0*/  UISETP.NE.U32.AND UP1, UPT, UR8, 0x1, UPT ;  /* 0x000000010800788c */ /* 0x000fe4000bf25070 */
[----:B------:R-:W-:Y:S02]  /*0ec0*/  ULOP3.LUT UR4, UR5, 0x1, URZ, 0xc0, !UPT ;  /* 0x0000000105047892 */ /* 0x000fe4000f8ec0ff */
[----:B------:R-:W-:Y:S02]  /*0ed0*/  UISETP.NE.AND.EX UP1, UPT, URZ, URZ, UPT, UP1 ;  /* 0x000000ffff00728c */ /* 0x000fe4000bf25310 */
[----:B------:R-:W-:-:S04]  /*0ee0*/  UISETP.NE.U32.AND UP0, UPT, UR4, 0x1, UPT ;  /* 0x000000010400788c */ /* 0x000fc8000bf05070 */
[----:B------:R-:W-:-:S03]  /*0ef0*/  UISETP.NE.U32.AND.EX UP0, UPT, URZ, URZ, UPT, UP0 ;  /* 0x000000ffff00728c */ /* 0x000fc6000bf05100 */
        /* <DEDUP_REMOVED lines=22> */
[----:B-----5:R-:W-:-:S03]  /*1060*/  FADD R19, R8, -R19 ;  /* 0x8000001308137221 */ /* 0x020fc60000000000 */
[----:B------:R-:W-:Y:S01]  /*1070*/  FFMA R17, R17, R17, R14 ;  /* 0x0000001111117223 */ /* 0x000fe2000000000e */
[----:B------:R-:W-:Y:S01]  /*1080*/  FADD R16, R9, -R16 ;  /* 0x8000001009107221 */ /* 0x000fe20000000000 */
[----:B------:R-:W-:-:S03]  /*1090*/  FMUL R19, R19, R19 ;  /* 0x0000001313137220 */ /* 0x000fc60000400000 */
[----:B------:R-:W-:Y:S01]  /*10a0*/  FSETP.GT.AND P0, PT, R28, R17, PT ;  /* 0x000000111c00720b */ /* 0x000fe20003f04000 */
[----:B------:R-:W-:Y:S01]  /*10b0*/  FADD R21, R10, -R21 ;  /* 0x800000150a157221 */ /* 0x000fe20000000000 */
[----:B------:R-:W-:Y:S02]  /*10c0*/  FFMA R16, R16, R16, R19 ;  /* 0x0000001010107223 */ /* 0x000fe40000000013 */
[----:B------:R-:W-:Y:S02]  /*10d0*/  FSEL R28, R17, R28, P0 ;  /* 0x0000001c111c7208 */ /* 0x000fe40000000000 */
[----:B------:R-:W-:Y:S01]  /*10e0*/  SEL R13, R12, R13, P0 ;  /* 0x0000000d0c0d7207 */ /* 0x000fe20000000000 */
[----:B------:R-:W-:-:S05]  /*10f0*/  FFMA R21, R21, R21, R16 ;  /* 0x0000001515157223 */ /* 0x000fca0000000010 */
[----:B------:R-:W-:-:S04]  /*1100*/  FSETP.GT.AND P1, PT, R28, R21, PT ;  /* 0x000000151c00720b */ /* 0x000fc80003f24000 */
[----:B------:R-:W-:-:S09]  /*1110*/  FSEL R28, R21, R28, P1 ;  /* 0x0000001c151c7208 */ /* 0x000fd20000800000 */
[C---:B------:R-:W-:Y:S02]  /*1120*/  @P1 IADD3 R13, PT, PT, R12.reuse, 0x1, RZ ;  /* 0x000000010c0d1810 */ /* 0x040fe40007ffe0ff */
[----:B------:R-:W-:-:S04]  /*1130*/  IADD3 R12, P0, PT, R12, 0x2, RZ ;  /* 0x000000020c0c7810 */ /* 0x000fc80007f1e0ff */
[----:B------:R-:W-:-:S09]  /*1140*/  IADD3.X R11, PT, PT, RZ, R11, RZ, P0, !PT ;  /* 0x0000000bff0b7210 */ /* 0x000fd200007fe4ff */
.L_x_29:
[----:B------:R-:W-:Y:S05]  /*1150*/  BRA.U UP0, `(.L_x_25) ;  /* 0x0000000100547547 */ /* 0x000fea000b800000 */
[----:B------:R-:W0:Y:S01]  /*1160*/  LDCU.128 UR8, c[0x0][0x3b0] ;  /* 0x00007600ff0877ac */ /* 0x000e220008000c00 */
[C---:B------:R-:W-:Y:S02]  /*1170*/  SHF.L.U32 R6, R12.reuse, 0x2, RZ ;  /* 0x000000020c067819 */ /* 0x040fe400000006ff */
[----:B------:R-:W-:Y:S01]  /*1180*/  SHF.L.U64.HI R11, R12, 0x2, R11 ;  /* 0x000000020c0b7819 */ /* 0x000fe2000001020b */
[----:B------:R-:W1:Y:S01]  /*1190*/  LDCU.64 UR4, c[0x0][0x3a8] ;  /* 0x00007500ff0477ac */ /* 0x000e620008000a00 */
[----:B0-----:R-:W-:-:S04]  /*11a0*/  IADD3 R4, P1, PT, R6, UR8, RZ ;  /* 0x0000000806047c10 */ /* 0x001fc8000ff3e0ff */
[C---:B------:R-:W-:Y:S02]  /*11b0*/  IADD3.X R5, PT, PT, R11.reuse, UR9, RZ, P1, !PT ;  /* 0x000000090b057c10 */ /* 0x040fe40008ffe4ff */
[C---:B-1----:R-:W-:Y:S02]  /*11c0*/  IADD3 R2, P0, PT, R6.reuse, UR4, RZ ;  /* 0x0000000406027c10 */ /* 0x042fe4000ff1e0ff */
[----:B------:R-:W-:Y:S02]  /*11d0*/  IADD3 R6, P1, PT, R6, UR10, RZ ;  /* 0x0000000a06067c10 */ /* 0x000fe4000ff3e0ff */
[C---:B------:R-:W-:Y:S01]  /*11e0*/  IADD3.X R3, PT, PT, R11.reuse, UR5, RZ, P0, !PT ;  /* 0x000000050b037c10 */ /* 0x040fe200087fe4ff */
[----:B------:R-:W2:Y:S01]  /*11f0*/  LDG.E R5, desc[UR6][R4.64] ;  /* 0x0000000604057981 */ /* 0x000ea2000c1e1900 */
[----:B------:R-:W-:-:S03]  /*1200*/  IADD3.X R7, PT, PT, R11, UR11, RZ, P1, !PT ;  /* 0x0000000b0b077c10 */ /* 0x000fc60008ffe4ff */
[----:B------:R-:W3:Y:S04]  /*1210*/  LDG.E R2, desc[UR6][R2.64] ;  /* 0x0000000602027981 */ /* 0x000ee8000c1e1900 */
[----:B------:R-:W4:Y:S01]  /*1220*/  LDG.E R7, desc[UR6][R6.64] ;  /* 0x0000000606077981 */ /* 0x000f22000c1e1900 */
[----:B--2---:R-:W-:Y:S01]  /*1230*/  FADD R8, R8, -R5 ;  /* 0x8000000508087221 */ /* 0x004fe20000000000 */
[----:B---3--:R-:W-:-:S03]  /*1240*/  FADD R9, R9, -R2 ;  /* 0x8000000209097221 */ /* 0x008fc60000000000 */
[----:B------:R-:W-:Y:S01]  /*1250*/  FMUL R8, R8, R8 ;  /* 0x0000000808087220 */ /* 0x000fe20000400000 */
[----:B----4-:R-:W-:-:S03]  /*1260*/  FADD R10, R10, -R7 ;  /* 0x800000070a0a7221 */ /* 0x010fc60000000000 */
[----:B------:R-:W-:-:S04]  /*1270*/  FFMA R9, R9, R9, R8 ;  /* 0x0000000909097223 */ /* 0x000fc80000000008 */
[----:B------:R-:W-:-:S05]  /*1280*/  FFMA R9, R10, R10, R9 ;  /* 0x0000000a0a097223 */ /* 0x000fca0000000009 */
[----:B------:R-:W-:-:S04]  /*1290*/  FSETP.GT.AND P0, PT, R28, R9, PT ;  /* 0x000000091c00720b */ /* 0x000fc80003f04000 */
[----:B------:R-:W-:-:S09]  /*12a0*/  SEL R13, R12, R13, P0 ;  /* 0x0000000d0c0d7207 */ /* 0x000fd20000000000 */
.L_x_25:
[----:B------:R-:W0:Y:S02]  /*12b0*/  LDC.64 R2, c[0x0][0x3a0] ;  /* 0x0000e800ff027b82 */ /* 0x000e240000000a00 */
[----:B0-----:R-:W-:-:S05]  /*12c0*/  IMAD.WIDE.U32 R2, R0, 0x4, R2 ;  /* 0x0000000400027825 */ /* 0x001fca00078e0002 */
[----:B------:R-:W-:Y:S01]  /*12d0*/  STG.E desc[UR6][R2.64], R13 ;  /* 0x0000000d02007986 */ /* 0x000fe2000c101906 */
[----:B------:R-:W-:Y:S05]  /*12e0*/  EXIT ;  /* 0x000000000000794d */ /* 0x000fea0003800000 */
.L_x_30:
        /* <DEDUP_REMOVED lines=9> */
.L_x_34:


//--------------------- .nv.shared.reserved.0     --------------------------
	.section	.nv.shared.reserved.0,"aw",@nobits
	.weak		__nv_reservedSMEM_offset_0_alias
	.size		__nv_reservedSMEM_offset_0_alias, 0, 64
	.other		__nv_reservedSMEM_offset_0_alias,@"STO_CUDA_RESERVED_SHARED STV_DEFAULT"
__nv_reservedSMEM_offset_0_alias:
	.zero		0
	.zero		64


//--------------------- .nv.constant0._Z26CalculateNewVectors_kernelPfS_S_iiPiS_S_S_ --------------------------
	.section	.nv.constant0._Z26CalculateNewVectors_kernelPfS_S_iiPiS_S_S_,"a",@progbits
	.sectionflags	@""
	.align	4
.nv.constant0._Z26CalculateNewVectors_kernelPfS_S_iiPiS_S_S_:
	.zero		960


//--------------------- .nv.constant0._Z34CalculateNewCentroidsGather_kernelPfS_S_iiPiS_S_S_Pb --------------------------
	.section	.nv.constant0._Z34CalculateNewCentroidsGather_kernelPfS_S_iiPiS_S_S_Pb,"a",@progbits
	.sectionflags	@""
	.align	4
.nv.constant0._Z34CalculateNewCentroidsGather_kernelPfS_S_iiPiS_S_S_Pb:
	.zero		968


//--------------------- .nv.constant0._Z31CalculateDistancesGather_kernelPfS_S_iiPiS_S_S_ --------------------------
	.section	.nv.constant0._Z31CalculateDistancesGather_kernelPfS_S_iiPiS_S_S_,"a",@progbits
	.sectionflags	@""
	.align	4
.nv.constant0._Z31CalculateDistancesGather_kernelPfS_S_iiPiS_S_S_:
	.zero		960


//--------------------- SYMBOLS --------------------------

	.type		.nv.reservedSmem.offset0,@object
	.size		.nv.reservedSmem.offset0,0x4
